// auto-generated by cutlass_sweep.epilogue — config: {"arch": "sm_100", "cluster_m": 2, "cluster_n": 1, "dtype": "bf16", "fusion": "lincomb", "tile_k": 64, "tile_m": 128, "tile_n": 256}
#include "cutlass/cutlass.h"
#include "cutlass/gemm/collective/collective_builder.hpp"
#include "cutlass/gemm/device/gemm_universal_adapter.h"
#include "cutlass/gemm/kernel/gemm_universal.hpp"
#include "cutlass/epilogue/collective/collective_builder.hpp"
#include "cutlass/epilogue/fusion/operations.hpp"
#include "cutlass/epilogue/thread/activation.h"

using Elem = cutlass::bfloat16_t;
using Acc  = float;
using TileShape    = cute::Shape<cute::_128, cute::_256, cute::_64>;
using ClusterShape = cute::Shape<cute::_2, cute::_1, cute::_1>;
using FusionOp     = cutlass::epilogue::fusion::LinearCombination<Elem, Acc>;

using CollectiveEpilogue = typename cutlass::epilogue::collective::CollectiveBuilder<
    cutlass::arch::Sm100, cutlass::arch::OpClassTensorOp,
    TileShape, ClusterShape,
    cutlass::epilogue::collective::EpilogueTileAuto,
    Acc, Acc,
    Elem, cutlass::layout::RowMajor, 128 / cutlass::sizeof_bits<Elem>::value,
    Elem, cutlass::layout::RowMajor, 128 / cutlass::sizeof_bits<Elem>::value,
    cutlass::epilogue::collective::EpilogueScheduleAuto,
    FusionOp
  >::CollectiveOp;

using CollectiveMainloop = typename cutlass::gemm::collective::CollectiveBuilder<
    cutlass::arch::Sm100, cutlass::arch::OpClassTensorOp,
    Elem, cutlass::layout::RowMajor, 128 / cutlass::sizeof_bits<Elem>::value,
    Elem, cutlass::layout::ColumnMajor, 128 / cutlass::sizeof_bits<Elem>::value,
    Acc,
    TileShape, ClusterShape,
    cutlass::gemm::collective::StageCountAutoCarveout<
        static_cast<int>(sizeof(typename CollectiveEpilogue::SharedStorage))>,
    cutlass::gemm::collective::KernelScheduleAuto
  >::CollectiveOp;

using GemmKernel = cutlass::gemm::kernel::GemmUniversal<
    cute::Shape<int,int,int,int>, CollectiveMainloop, CollectiveEpilogue>;
using Gemm = cutlass::gemm::device::GemmUniversalAdapter<GemmKernel>;

auto* _anchor = &cutlass::device_kernel<GemmKernel>;


// ===== COMPILED SASS (sm_100a) =====

	.target	sm_100a

	.elftype	@"ET_EXEC"


//--------------------- .note.nv.tkinfo           --------------------------
	.section	.note.nv.tkinfo,"",@"SHT_NOTE"
	.sectionflags	@"SHF_NOTE_NV_TKINFO"
	.tkinfo
        /*0018*/ 	.word	0x00000002
        /*0030*/ 	.string	""
        /*0030*/ 	.string	"ptxas"
        /*0030*/ 	.string	"Cuda compilation tools, release 13.0, V13.0.88"
        /*0030*/ 	.string	"Build cuda_13.0.r13.0/compiler.36424714_0"
        /*0030*/ 	.string	"-arch sm_100a -m 64 "



//--------------------- .note.nv.cuinfo           --------------------------
	.section	.note.nv.cuinfo,"",@"SHT_NOTE"
	.sectionflags	@"SHF_NOTE_NV_CUINFO"
        /*0018*/ 	.short	0x0002
        /*001a*/ 	.short	0x0064
        /*001c*/ 	.short	0x0082
	.zero		2


//--------------------- .nv.info                  --------------------------
	.section	.nv.info,"",@"SHT_CUDA_INFO"
	.align	4


	//----- nvinfo : EIATTR_REGCOUNT
	.align		4
        /*0000*/ 	.byte	0x04, 0x2f
        /*0002*/ 	.short	(.L_19 - .L_18)
	.align		4
.L_18:
        /*0004*/ 	.word	index@(_ZN7cutlass13device_kernelINS_4gemm6kernel13GemmUniversalIN4cute5tupleIJiiiiEEENS1_10collective13CollectiveMmaINS1_35MainloopSm100TmaUmmaWarpSpecializedILi8ELi2ELi4ENS5_IJNS4_1CILi2EEENSA_ILi1EEESC_EEEEENS5_IJNSA_ILi128EEENSA_ILi256EEENSA_ILi64EEEEEENS_10bfloat16_tENS5_IJlSC_lEEESJ_SK_NS4_8TiledMMAINS4_8MMA_AtomIJNS4_26SM100_MMA_F16BF16_2x1SM_SSISJ_SJ_fLi128ELi256ELNS4_4UMMA5MajorE0ELSP_0ELNSO_7ScaleInE0ELSQ_0EEEEEENS4_6LayoutINS5_IJSC_SC_SC_EEENS5_IJNSA_ILi0EEESV_SV_EEEEENS5_IJNS4_10UnderscoreESY_SY_EEEEENS4_18SM100_TMA_2SM_LOADENS4_14ComposedLayoutINS4_7SwizzleILi3ELi4ELi3EEENS4_18smem_ptr_flag_bitsILi16EEENST_INS5_IJNSA_ILi8EEESH_EEENS5_IJSH_SC_EEEEEEEvNS4_8identityES11_S1B_vS1C_EENS_8epilogue10collective18CollectiveEpilogueINS1E_23Sm100TmaWarpSpecializedILi4ELi2ELi32ELb1ELb0EEEJNS5_IJSH_SG_SH_EEENS5_IJNST_ISH_SC_EENST_INS5_IJNSA_ILi32EEESB_EEENS5_IJSC_SF_EEEEEEEESJ_SK_SJ_SK_NS1E_6fusion15FusionCallbacksIS1I_NS1Q_17LinearCombinationISJ_fSJ_fLNS_15FloatRoundStyleE2EEES1J_S1P_JEEENS4_5SM1004TMEM4LOAD26SM100_TMEM_LOAD_32dp32b32xENS4_13SM90_TMA_LOADENS12_INS13_ILi2ELi4ELi3EEES16_NST_INS5_IJS17_S1L_EEENS5_IJS1L_SC_EEEEEEENS4_39AutoVectorizingCopyWithAssumedAlignmentILi128EEENS4_14SM90_TMA_STOREES25_S27_S27_EEEvvEEEEvNT_6ParamsE)
        /*0008*/ 	.word	0x00000073


	//----- nvinfo : EIATTR_FRAME_SIZE
	.align		4
.L_19:
        /*000c*/ 	.byte	0x04, 0x11
        /*000e*/ 	.short	(.L_21 - .L_20)
	.align		4
.L_20:
        /*0010*/ 	.word	index@($__internal_2_$__cuda_sm10x_tcgen05_guardrail_trap_unallocated_columns_being_dealloced)
        /*0014*/ 	.word	0x00000000


	//----- nvinfo : EIATTR_FRAME_SIZE
	.align		4
.L_21:
        /*0018*/ 	.byte	0x04, 0x11
        /*001a*/ 	.short	(.L_23 - .L_22)
	.align		4
.L_22:
        /*001c*/ 	.word	index@($__internal_1_$__cuda_sm10x_tcgen05_guardrail_trap_phase_invalid_during_alloc)
        /*0020*/ 	.word	0x00000000


	//----- nvinfo : EIATTR_FRAME_SIZE
	.align		4
.L_23:
        /*0024*/ 	.byte	0x04, 0x11
        /*0026*/ 	.short	(.L_25 - .L_24)
	.align		4
.L_24:
        /*0028*/ 	.word	index@($__internal_0_$__cuda_sm10x_tcgen05_guardrail_trap_col_being_dealloced_not_returned_by_alloc)
        /*002c*/ 	.word	0x00000000


	//----- nvinfo : EIATTR_FRAME_SIZE
	.align		4
.L_25:
        /*0030*/ 	.byte	0x04, 0x11
        /*0032*/ 	.short	(.L_27 - .L_26)
	.align		4
.L_26:
        /*0034*/ 	.word	index@(_ZN7cutlass13device_kernelINS_4gemm6kernel13GemmUniversalIN4cute5tupleIJiiiiEEENS1_10collective13CollectiveMmaINS1_35MainloopSm100TmaUmmaWarpSpecializedILi8ELi2ELi4ENS5_IJNS4_1CILi2EEENSA_ILi1EEESC_EEEEENS5_IJNSA_ILi128EEENSA_ILi256EEENSA_ILi64EEEEEENS_10bfloat16_tENS5_IJlSC_lEEESJ_SK_NS4_8TiledMMAINS4_8MMA_AtomIJNS4_26SM100_MMA_F16BF16_2x1SM_SSISJ_SJ_fLi128ELi256ELNS4_4UMMA5MajorE0ELSP_0ELNSO_7ScaleInE0ELSQ_0EEEEEENS4_6LayoutINS5_IJSC_SC_SC_EEENS5_IJNSA_ILi0EEESV_SV_EEEEENS5_IJNS4_10UnderscoreESY_SY_EEEEENS4_18SM100_TMA_2SM_LOADENS4_14ComposedLayoutINS4_7SwizzleILi3ELi4ELi3EEENS4_18smem_ptr_flag_bitsILi16EEENST_INS5_IJNSA_ILi8EEESH_EEENS5_IJSH_SC_EEEEEEEvNS4_8identityES11_S1B_vS1C_EENS_8epilogue10collective18CollectiveEpilogueINS1E_23Sm100TmaWarpSpecializedILi4ELi2ELi32ELb1ELb0EEEJNS5_IJSH_SG_SH_EEENS5_IJNST_ISH_SC_EENST_INS5_IJNSA_ILi32EEESB_EEENS5_IJSC_SF_EEEEEEEESJ_SK_SJ_SK_NS1E_6fusion15FusionCallbacksIS1I_NS1Q_17LinearCombinationISJ_fSJ_fLNS_15FloatRoundStyleE2EEES1J_S1P_JEEENS4_5SM1004TMEM4LOAD26SM100_TMEM_LOAD_32dp32b32xENS4_13SM90_TMA_LOADENS12_INS13_ILi2ELi4ELi3EEES16_NST_INS5_IJS17_S1L_EEENS5_IJS1L_SC_EEEEEEENS4_39AutoVectorizingCopyWithAssumedAlignmentILi128EEENS4_14SM90_TMA_STOREES25_S27_S27_EEEvvEEEEvNT_6ParamsE)
        /*0038*/ 	.word	0x00000000


	//----- nvinfo : EIATTR_MIN_STACK_SIZE
	.align		4
.L_27:
        /*003c*/ 	.byte	0x04, 0x12
        /*003e*/ 	.short	(.L_29 - .L_28)
	.align		4
.L_28:
        /*0040*/ 	.word	index@(_ZN7cutlass13device_kernelINS_4gemm6kernel13GemmUniversalIN4cute5tupleIJiiiiEEENS1_10collective13CollectiveMmaINS1_35MainloopSm100TmaUmmaWarpSpecializedILi8ELi2ELi4ENS5_IJNS4_1CILi2EEENSA_ILi1EEESC_EEEEENS5_IJNSA_ILi128EEENSA_ILi256EEENSA_ILi64EEEEEENS_10bfloat16_tENS5_IJlSC_lEEESJ_SK_NS4_8TiledMMAINS4_8MMA_AtomIJNS4_26SM100_MMA_F16BF16_2x1SM_SSISJ_SJ_fLi128ELi256ELNS4_4UMMA5MajorE0ELSP_0ELNSO_7ScaleInE0ELSQ_0EEEEEENS4_6LayoutINS5_IJSC_SC_SC_EEENS5_IJNSA_ILi0EEESV_SV_EEEEENS5_IJNS4_10UnderscoreESY_SY_EEEEENS4_18SM100_TMA_2SM_LOADENS4_14ComposedLayoutINS4_7SwizzleILi3ELi4ELi3EEENS4_18smem_ptr_flag_bitsILi16EEENST_INS5_IJNSA_ILi8EEESH_EEENS5_IJSH_SC_EEEEEEEvNS4_8identityES11_S1B_vS1C_EENS_8epilogue10collective18CollectiveEpilogueINS1E_23Sm100TmaWarpSpecializedILi4ELi2ELi32ELb1ELb0EEEJNS5_IJSH_SG_SH_EEENS5_IJNST_ISH_SC_EENST_INS5_IJNSA_ILi32EEESB_EEENS5_IJSC_SF_EEEEEEEESJ_SK_SJ_SK_NS1E_6fusion15FusionCallbacksIS1I_NS1Q_17LinearCombinationISJ_fSJ_fLNS_15FloatRoundStyleE2EEES1J_S1P_JEEENS4_5SM1004TMEM4LOAD26SM100_TMEM_LOAD_32dp32b32xENS4_13SM90_TMA_LOADENS12_INS13_ILi2ELi4ELi3EEES16_NST_INS5_IJS17_S1L_EEENS5_IJS1L_SC_EEEEEEENS4_39AutoVectorizingCopyWithAssumedAlignmentILi128EEENS4_14SM90_TMA_STOREES25_S27_S27_EEEvvEEEEvNT_6ParamsE)
        /*0044*/ 	.word	0x00000000
.L_29:


//--------------------- .nv.compat                --------------------------
	.section	.nv.compat,"",@"SHT_CUDA_COMPAT_INFO"
	.align	4
        /*0000*/ 	.byte	0x02, 0x09, 0x01, 0x00, 0x02, 0x02, 0x02, 0x00, 0x02, 0x05, 0x05, 0x00, 0x03, 0x07, 0x01, 0x01
        /*0010*/ 	.byte	0x02, 0x03, 0x01, 0x00, 0x02, 0x06, 0x01, 0x00, 0x04, 0x0b, 0x08, 0x00, 0x09, 0x00, 0x00, 0x00
        /*0020*/ 	.byte	0x00, 0x00, 0x00, 0x00


//--------------------- .nv.info._ZN7cutlass13device_kernelINS_4gemm6kernel13GemmUniversalIN4cute5tupleIJiiiiEEENS1_10collective13CollectiveMmaINS1_35MainloopSm100TmaUmmaWarpSpecializedILi8ELi2ELi4ENS5_IJNS4_1CILi2EEENSA_ILi1EEESC_EEEEENS5_IJNSA_ILi128EEENSA_ILi256EEENSA_ILi64EEEEEENS_10bfloat16_tENS5_IJlSC_lEEESJ_SK_NS4_8TiledMMAINS4_8MMA_AtomIJNS4_26SM100_MMA_F16BF16_2x1SM_SSISJ_SJ_fLi128ELi256ELNS4_4UMMA5MajorE0ELSP_0ELNSO_7ScaleInE0ELSQ_0EEEEEENS4_6LayoutINS5_IJSC_SC_SC_EEENS5_IJNSA_ILi0EEESV_SV_EEEEENS5_IJNS4_10UnderscoreESY_SY_EEEEENS4_18SM100_TMA_2SM_LOADENS4_14ComposedLayoutINS4_7SwizzleILi3ELi4ELi3EEENS4_18smem_ptr_flag_bitsILi16EEENST_INS5_IJNSA_ILi8EEESH_EEENS5_IJSH_SC_EEEEEEEvNS4_8identityES11_S1B_vS1C_EENS_8epilogue10collective18CollectiveEpilogueINS1E_23Sm100TmaWarpSpecializedILi4ELi2ELi32ELb1ELb0EEEJNS5_IJSH_SG_SH_EEENS5_IJNST_ISH_SC_EENST_INS5_IJNSA_ILi32EEESB_EEENS5_IJSC_SF_EEEEEEEESJ_SK_SJ_SK_NS1E_6fusion15FusionCallbacksIS1I_NS1Q_17LinearCombinationISJ_fSJ_fLNS_15FloatRoundStyleE2EEES1J_S1P_JEEENS4_5SM1004TMEM4LOAD26SM100_TMEM_LOAD_32dp32b32xENS4_13SM90_TMA_LOADENS12_INS13_ILi2ELi4ELi3EEES16_NST_INS5_IJS17_S1L_EEENS5_IJS1L_SC_EEEEEEENS4_39AutoVectorizingCopyWithAssumedAlignmentILi128EEENS4_14SM90_TMA_STOREES25_S27_S27_EEEvvEEEEvNT_6ParamsE --------------------------
	.section	.nv.info._ZN7cutlass13device_kernelINS_4gemm6kernel13GemmUniversalIN4cute5tupleIJiiiiEEENS1_10collective13CollectiveMmaINS1_35MainloopSm100TmaUmmaWarpSpecializedILi8ELi2ELi4ENS5_IJNS4_1CILi2EEENSA_ILi1EEESC_EEEEENS5_IJNSA_ILi128EEENSA_ILi256EEENSA_ILi64EEEEEENS_10bfloat16_tENS5_IJlSC_lEEESJ_SK_NS4_8TiledMMAINS4_8MMA_AtomIJNS4_26SM100_MMA_F16BF16_2x1SM_SSISJ_SJ_fLi128ELi256ELNS4_4UMMA5MajorE0ELSP_0ELNSO_7ScaleInE0ELSQ_0EEEEEENS4_6LayoutINS5_IJSC_SC_SC_EEENS5_IJNSA_ILi0EEESV_SV_EEEEENS5_IJNS4_10UnderscoreESY_SY_EEEEENS4_18SM100_TMA_2SM_LOADENS4_14ComposedLayoutINS4_7SwizzleILi3ELi4ELi3EEENS4_18smem_ptr_flag_bitsILi16EEENST_INS5_IJNSA_ILi8EEESH_EEENS5_IJSH_SC_EEEEEEEvNS4_8identityES11_S1B_vS1C_EENS_8epilogue10collective18CollectiveEpilogueINS1E_23Sm100TmaWarpSpecializedILi4ELi2ELi32ELb1ELb0EEEJNS5_IJSH_SG_SH_EEENS5_IJNST_ISH_SC_EENST_INS5_IJNSA_ILi32EEESB_EEENS5_IJSC_SF_EEEEEEEESJ_SK_SJ_SK_NS1E_6fusion15FusionCallbacksIS1I_NS1Q_17LinearCombinationISJ_fSJ_fLNS_15FloatRoundStyleE2EEES1J_S1P_JEEENS4_5SM1004TMEM4LOAD26SM100_TMEM_LOAD_32dp32b32xENS4_13SM90_TMA_LOADENS12_INS13_ILi2ELi4ELi3EEES16_NST_INS5_IJS17_S1L_EEENS5_IJS1L_SC_EEEEEEENS4_39AutoVectorizingCopyWithAssumedAlignmentILi128EEENS4_14SM90_TMA_STOREES25_S27_S27_EEEvvEEEEvNT_6ParamsE,"",@"SHT_CUDA_INFO"
	.sectionflags	@""
	.align	4


	//----- nvinfo : EIATTR_CUDA_API_VERSION
	.align		4
        /*0000*/ 	.byte	0x04, 0x37
        /*0002*/ 	.short	(.L_31 - .L_30)
.L_30:
        /*0004*/ 	.word	0x00000082


	//----- nvinfo : EIATTR_KPARAM_INFO
	.align		4
.L_31:
        /*0008*/ 	.byte	0x04, 0x17
        /*000a*/ 	.short	(.L_33 - .L_32)
.L_32:
        /*000c*/ 	.word	0x00000000
        /*0010*/ 	.short	0x0000
        /*0012*/ 	.short	0x0000
        /*0014*/ 	.byte	0x00, 0xf0, 0x01, 0x20


	//----- nvinfo : EIATTR_AT_ENTRY_FRAGMENTS
	.align		4
.L_33:
        /*0018*/ 	.byte	0x04, 0x4f
        /*001a*/ 	.short	(.L_35 - .L_34)


	//   ....[0]....
.L_34:
        /*001c*/ 	.word	0x00000007


	//----- nvinfo : EIATTR_RESERVED_SMEM_USED
	.align		4
.L_35:
        /*0020*/ 	.byte	0x01, 0x41
	.zero		2


	//----- nvinfo : EIATTR_SPARSE_MMA_MASK
	.align		4
        /*0024*/ 	.byte	0x03, 0x50
        /*0026*/ 	.short	0x0000


	//----- nvinfo : EIATTR_TCGEN05_2CTA_USED
	.align		4
        /*0028*/ 	.byte	0x01, 0x52
	.zero		2


	//----- nvinfo : EIATTR_MAXREG_COUNT
	.align		4
        /*002c*/ 	.byte	0x03, 0x1b
        /*002e*/ 	.short	0x00ff


	//----- nvinfo : EIATTR_NUM_BARRIERS
	.align		4
        /*0030*/ 	.byte	0x02, 0x4c
        /*0032*/ 	.byte	0x07
	.zero		1


	//----- nvinfo : EIATTR_EXTERNS
	.align		4
        /*0034*/ 	.byte	0x04, 0x0f
        /*0036*/ 	.short	(.L_37 - .L_36)


	//   ....[0]....
	.align		4
.L_36:
        /*0038*/ 	.word	index@(__assertfail)


	//----- nvinfo : EIATTR_MERCURY_ISA_VERSION
	.align		4
.L_37:
        /*003c*/ 	.byte	0x03, 0x5f
        /*003e*/ 	.short	0x0101


	//----- nvinfo : EIATTR_INT_WARP_WIDE_INSTR_OFFSETS
	.align		4
        /*0040*/ 	.byte	0x04, 0x31
        /*0042*/ 	.short	(.L_39 - .L_38)


	//   ....[0]....
.L_38:
        /*0044*/ 	.word	0x00000d90


	//   ....[1]....
        /*0048*/ 	.word	0x00000e30


	//   ....[2]....
        /*004c*/ 	.word	0x00002190


	//   ....[3]....
        /*0050*/ 	.word	0x000042a0


	//   ....[4]....
        /*0054*/ 	.word	0x000042d0


	//   ....[5]....
        /*0058*/ 	.word	0x00004320


	//   ....[6]....
        /*005c*/ 	.word	0x00004c40


	//   ....[7]....
        /*0060*/ 	.word	0x00004c60


	//   ....[8]....
        /*0064*/ 	.word	0x00004d40


	//   ....[9]....
        /*0068*/ 	.word	0x00004e00


	//   ....[10]....
        /*006c*/ 	.word	0x00004e20


	//   ....[11]....
        /*0070*/ 	.word	0x00004ef0


	//   ....[12]....
        /*0074*/ 	.word	0x00004fe0


	//   ....[13]....
        /*0078*/ 	.word	0x00005000


	//   ....[14]....
        /*007c*/ 	.word	0x00005100


	//   ....[15]....
        /*0080*/ 	.word	0x000052b0


	//   ....[16]....
        /*0084*/ 	.word	0x000052c0


	//   ....[17]....
        /*0088*/ 	.word	0x00005450


	//----- nvinfo : EIATTR_COOP_GROUP_MASK_REGIDS
	.align		4
.L_39:
        /*008c*/ 	.byte	0x04, 0x29
        /*008e*/ 	.short	(.L_41 - .L_40)


	//   ....[0]....
.L_40:
        /*0090*/ 	.word	0xffffffff


	//   ....[1]....
        /*0094*/ 	.word	0xffffffff


	//   ....[2]....
        /*0098*/ 	.word	0xffffffff


	//   ....[3]....
        /*009c*/ 	.word	0xffffffff


	//   ....[4]....
        /*00a0*/ 	.word	0xffffffff


	//   ....[5]....
        /*00a4*/ 	.word	0xffffffff


	//   ....[6]....
        /*00a8*/ 	.word	0xffffffff


	//   ....[7]....
        /*00ac*/ 	.word	0xffffffff


	//   ....[8]....
        /*00b0*/ 	.word	0xffffffff


	//   ....[9]....
        /*00b4*/ 	.word	0xffffffff


	//   ....[10]....
        /*00b8*/ 	.word	0xffffffff


	//   ....[11]....
        /*00bc*/ 	.word	0xffffffff


	//   ....[12]....
        /*00c0*/ 	.word	0xffffffff


	//   ....[13]....
        /*00c4*/ 	.word	0xffffffff


	//----- nvinfo : EIATTR_COOP_GROUP_INSTR_OFFSETS
	.align		4
.L_41:
        /*00c8*/ 	.byte	0x04, 0x28
        /*00ca*/ 	.short	(.L_43 - .L_42)


	//   ....[0]....
.L_42:
        /*00cc*/ 	.word	0x000000c0


	//   ....[1]....
        /*00d0*/ 	.word	0x00000500


	//   ....[2]....
        /*00d4*/ 	.word	0x00000700


	//   ....[3]....
        /*00d8*/ 	.word	0x00000890


	//   ....[4]....
        /*00dc*/ 	.word	0x00000980


	//   ....[5]....
        /*00e0*/ 	.word	0x00000ae0


	//   ....[6]....
        /*00e4*/ 	.word	0x00000c70


	//   ....[7]....
        /*00e8*/ 	.word	0x00000eb0


	//   ....[8]....
        /*00ec*/ 	.word	0x00002070


	//   ....[9]....
        /*00f0*/ 	.word	0x00003090


	//   ....[10]....
        /*00f4*/ 	.word	0x00003560


	//   ....[11]....
        /*00f8*/ 	.word	0x00003590


	//   ....[12]....
        /*00fc*/ 	.word	0x000041b0


	//   ....[13]....
        /*0100*/ 	.word	0x000043c0


	//----- nvinfo : EIATTR_VRC_CTA_INIT_COUNT
	.align		4
.L_43:
        /*0104*/ 	.byte	0x02, 0x4a
        /*0106*/ 	.byte	0x80
	.zero		1


	//----- nvinfo : EIATTR_SYSCALL_OFFSETS
	.align		4
        /*0108*/ 	.byte	0x04, 0x46
        /*010a*/ 	.short	(.L_45 - .L_44)


	//   ....[0]....
.L_44:
        /*010c*/ 	.word	0x00005f40


	//   ....[1]....
        /*0110*/ 	.word	0x00006030


	//   ....[2]....
        /*0114*/ 	.word	0x000067a0


	//   ....[3]....
        /*0118*/ 	.word	0x00007460


	//   ....[4]....
        /*011c*/ 	.word	0x00008100


	//   ....[5]....
        /*0120*/ 	.word	0x00008da0


	//----- nvinfo : EIATTR_MBARRIER_INSTR_OFFSETS
	.align		4
.L_45:
        /*0124*/ 	.byte	0x04, 0x39
        /*0126*/ 	.short	(.L_47 - .L_46)


	//   ....[0]....
.L_46:
        /*0128*/ 	.word	0x000005f0
        /*012c*/ 	.word	0x000000ff
        /*0130*/ 	.word	0x00000000
        /*0134*/ 	.short	0x0100
        /*0136*/ 	.byte	0x08
	.zero		1


	//   ....[1]....
        /*0138*/ 	.word	0x00000600
        /*013c*/ 	.word	0x000000ff
        /*0140*/ 	.word	0x00000040
        /*0144*/ 	.short	0x0100
        /*0146*/ 	.byte	0x08
	.zero		1


	//   ....[2]....
        /*0148*/ 	.word	0x00000610
        /*014c*/ 	.word	0x000000ff
        /*0150*/ 	.word	0x00000008
        /*0154*/ 	.short	0x0100
        /*0156*/ 	.byte	0x08
	.zero		1


	//   ....[3]....
        /*0158*/ 	.word	0x00000620
        /*015c*/ 	.word	0x000000ff
        /*0160*/ 	.word	0x00000048
        /*0164*/ 	.short	0x0100
        /*0166*/ 	.byte	0x08
	.zero		1


	//   ....[4]....
        /*0168*/ 	.word	0x00000630
        /*016c*/ 	.word	0x000000ff
        /*0170*/ 	.word	0x00000010
        /*0174*/ 	.short	0x0100
        /*0176*/ 	.byte	0x08
	.zero		1


	//   ....[5]....
        /*0178*/ 	.word	0x00000640
        /*017c*/ 	.word	0x000000ff
        /*0180*/ 	.word	0x00000050
        /*0184*/ 	.short	0x0100
        /*0186*/ 	.byte	0x08
	.zero		1


	//   ....[6]....
        /*0188*/ 	.word	0x00000650
        /*018c*/ 	.word	0x000000ff
        /*0190*/ 	.word	0x00000018
        /*0194*/ 	.short	0x0100
        /*0196*/ 	.byte	0x08
	.zero		1


	//   ....[7]....
        /*0198*/ 	.word	0x00000660
        /*019c*/ 	.word	0x000000ff
        /*01a0*/ 	.word	0x00000058
        /*01a4*/ 	.short	0x0100
        /*01a6*/ 	.byte	0x08
	.zero		1


	//   ....[8]....
        /*01a8*/ 	.word	0x00000670
        /*01ac*/ 	.word	0x000000ff
        /*01b0*/ 	.word	0x00000020
        /*01b4*/ 	.short	0x0100
        /*01b6*/ 	.byte	0x08
	.zero		1


	//   ....[9]....
        /*01b8*/ 	.word	0x00000680
        /*01bc*/ 	.word	0x000000ff
        /*01c0*/ 	.word	0x00000060
        /*01c4*/ 	.short	0x0100
        /*01c6*/ 	.byte	0x08
	.zero		1


	//   ....[10]....
        /*01c8*/ 	.word	0x00000690
        /*01cc*/ 	.word	0x000000ff
        /*01d0*/ 	.word	0x00000028
        /*01d4*/ 	.short	0x0100
        /*01d6*/ 	.byte	0x08
	.zero		1


	//   ....[11]....
        /*01d8*/ 	.word	0x000006a0
        /*01dc*/ 	.word	0x000000ff
        /*01e0*/ 	.word	0x00000068
        /*01e4*/ 	.short	0x0100
        /*01e6*/ 	.byte	0x08
	.zero		1


	//   ....[12]....
        /*01e8*/ 	.word	0x000006b0
        /*01ec*/ 	.word	0x000000ff
        /*01f0*/ 	.word	0x00000030
        /*01f4*/ 	.short	0x0100
        /*01f6*/ 	.byte	0x08
	.zero		1


	//   ....[13]....
        /*01f8*/ 	.word	0x000006c0
        /*01fc*/ 	.word	0x000000ff
        /*0200*/ 	.word	0x00000070
        /*0204*/ 	.short	0x0100
        /*0206*/ 	.byte	0x08
	.zero		1


	//   ....[14]....
        /*0208*/ 	.word	0x000006d0
        /*020c*/ 	.word	0x000000ff
        /*0210*/ 	.word	0x00000038
        /*0214*/ 	.short	0x0100
        /*0216*/ 	.byte	0x08
	.zero		1


	//   ....[15]....
        /*0218*/ 	.word	0x000006e0
        /*021c*/ 	.word	0x000000ff
        /*0220*/ 	.word	0x00000078
        /*0224*/ 	.short	0x0100
        /*0226*/ 	.byte	0x08
	.zero		1


	//   ....[16]....
        /*0228*/ 	.word	0x00000800
        /*022c*/ 	.word	0x000000ff
        /*0230*/ 	.word	0x00000080
        /*0234*/ 	.short	0x0100
        /*0236*/ 	.byte	0x09
	.zero		1


	//   ....[17]....
        /*0238*/ 	.word	0x00000810
        /*023c*/ 	.word	0x000000ff
        /*0240*/ 	.word	0x000000a0
        /*0244*/ 	.short	0x0100
        /*0246*/ 	.byte	0x09
	.zero		1


	//   ....[18]....
        /*0248*/ 	.word	0x00000820
        /*024c*/ 	.word	0x000000ff
        /*0250*/ 	.word	0x00000088
        /*0254*/ 	.short	0x0100
        /*0256*/ 	.byte	0x09
	.zero		1


	//   ....[19]....
        /*0258*/ 	.word	0x00000830
        /*025c*/ 	.word	0x000000ff
        /*0260*/ 	.word	0x000000a8
        /*0264*/ 	.short	0x0100
        /*0266*/ 	.byte	0x09
	.zero		1


	//   ....[20]....
        /*0268*/ 	.word	0x00000840
        /*026c*/ 	.word	0x000000ff
        /*0270*/ 	.word	0x00000090
        /*0274*/ 	.short	0x0100
        /*0276*/ 	.byte	0x09
	.zero		1


	//   ....[21]....
        /*0278*/ 	.word	0x00000850
        /*027c*/ 	.word	0x000000ff
        /*0280*/ 	.word	0x000000b0
        /*0284*/ 	.short	0x0100
        /*0286*/ 	.byte	0x09
	.zero		1


	//   ....[22]....
        /*0288*/ 	.word	0x00000860
        /*028c*/ 	.word	0x000000ff
        /*0290*/ 	.word	0x00000098
        /*0294*/ 	.short	0x0100
        /*0296*/ 	.byte	0x09
	.zero		1


	//   ....[23]....
        /*0298*/ 	.word	0x00000870
        /*029c*/ 	.word	0x000000ff
        /*02a0*/ 	.word	0x000000b8
        /*02a4*/ 	.short	0x0100
        /*02a6*/ 	.byte	0x09
	.zero		1


	//   ....[24]....
        /*02a8*/ 	.word	0x00000950
        /*02ac*/ 	.word	0x000000ff
        /*02b0*/ 	.word	0x000000c0
        /*02b4*/ 	.short	0x0100
        /*02b6*/ 	.byte	0x08
	.zero		1


	//   ....[25]....
        /*02b8*/ 	.word	0x00000960
        /*02bc*/ 	.word	0x000000ff
        /*02c0*/ 	.word	0x000000c8
        /*02c4*/ 	.short	0x0100
        /*02c6*/ 	.byte	0x08
	.zero		1


	//   ....[26]....
        /*02c8*/ 	.word	0x00000a90
        /*02cc*/ 	.word	0x000000ff
        /*02d0*/ 	.word	0x000000d0
        /*02d4*/ 	.short	0x0100
        /*02d6*/ 	.byte	0x08
	.zero		1


	//   ....[27]....
        /*02d8*/ 	.word	0x00000aa0
        /*02dc*/ 	.word	0x000000ff
        /*02e0*/ 	.word	0x000000e0
        /*02e4*/ 	.short	0x0100
        /*02e6*/ 	.byte	0x08
	.zero		1


	//   ....[28]....
        /*02e8*/ 	.word	0x00000ab0
        /*02ec*/ 	.word	0x000000ff
        /*02f0*/ 	.word	0x000000d8
        /*02f4*/ 	.short	0x0100
        /*02f6*/ 	.byte	0x08
	.zero		1


	//   ....[29]....
        /*02f8*/ 	.word	0x00000ac0
        /*02fc*/ 	.word	0x000000ff
        /*0300*/ 	.word	0x000000e8
        /*0304*/ 	.short	0x0100
        /*0306*/ 	.byte	0x08
	.zero		1


	//   ....[30]....
        /*0308*/ 	.word	0x00000be0
        /*030c*/ 	.word	0x000000ff
        /*0310*/ 	.word	0x000000f0
        /*0314*/ 	.short	0x0100
        /*0316*/ 	.byte	0x09
	.zero		1


	//   ....[31]....
        /*0318*/ 	.word	0x00000bf0
        /*031c*/ 	.word	0x000000ff
        /*0320*/ 	.word	0x00000110
        /*0324*/ 	.short	0x0100
        /*0326*/ 	.byte	0x09
	.zero		1


	//   ....[32]....
        /*0328*/ 	.word	0x00000c00
        /*032c*/ 	.word	0x000000ff
        /*0330*/ 	.word	0x000000f8
        /*0334*/ 	.short	0x0100
        /*0336*/ 	.byte	0x09
	.zero		1


	//   ....[33]....
        /*0338*/ 	.word	0x00000c10
        /*033c*/ 	.word	0x000000ff
        /*0340*/ 	.word	0x00000118
        /*0344*/ 	.short	0x0100
        /*0346*/ 	.byte	0x09
	.zero		1


	//   ....[34]....
        /*0348*/ 	.word	0x00000c20
        /*034c*/ 	.word	0x000000ff
        /*0350*/ 	.word	0x00000100
        /*0354*/ 	.short	0x0100
        /*0356*/ 	.byte	0x09
	.zero		1


	//   ....[35]....
        /*0358*/ 	.word	0x00000c30
        /*035c*/ 	.word	0x000000ff
        /*0360*/ 	.word	0x00000120
        /*0364*/ 	.short	0x0100
        /*0366*/ 	.byte	0x09
	.zero		1


	//   ....[36]....
        /*0368*/ 	.word	0x00000c40
        /*036c*/ 	.word	0x000000ff
        /*0370*/ 	.word	0x00000108
        /*0374*/ 	.short	0x0100
        /*0376*/ 	.byte	0x09
	.zero		1


	//   ....[37]....
        /*0378*/ 	.word	0x00000c50
        /*037c*/ 	.word	0x000000ff
        /*0380*/ 	.word	0x00000128
        /*0384*/ 	.short	0x0100
        /*0386*/ 	.byte	0x09
	.zero		1


	//   ....[38]....
        /*0388*/ 	.word	0x00000d40
        /*038c*/ 	.word	0x000000ff
        /*0390*/ 	.word	0x00000130
        /*0394*/ 	.short	0x0100
        /*0396*/ 	.byte	0x08
	.zero		1


	//   ....[39]....
        /*0398*/ 	.word	0x00000d50
        /*039c*/ 	.word	0x000000ff
        /*03a0*/ 	.word	0x00000140
        /*03a4*/ 	.short	0x0100
        /*03a6*/ 	.byte	0x08
	.zero		1


	//   ....[40]....
        /*03a8*/ 	.word	0x00000d60
        /*03ac*/ 	.word	0x000000ff
        /*03b0*/ 	.word	0x00000138
        /*03b4*/ 	.short	0x0100
        /*03b6*/ 	.byte	0x08
	.zero		1


	//   ....[41]....
        /*03b8*/ 	.word	0x00000d70
        /*03bc*/ 	.word	0x000000ff
        /*03c0*/ 	.word	0x00000148
        /*03c4*/ 	.short	0x0100
        /*03c6*/ 	.byte	0x08
	.zero		1


	//   ....[42]....
        /*03c8*/ 	.word	0x00000e60
        /*03cc*/ 	.word	0x000000ff
        /*03d0*/ 	.word	0x00000150
        /*03d4*/ 	.short	0x0100
        /*03d6*/ 	.byte	0x07
	.zero		1


	//   ....[43]....
        /*03d8*/ 	.word	0x00001870
        /*03dc*/ 	.word	0x00000002
        /*03e0*/ 	.word	0x00000140
        /*03e4*/ 	.short	0x010a
        /*03e6*/ 	.byte	0xff
	.zero		1


	//   ....[44]....
        /*03e8*/ 	.word	0x000018a0
        /*03ec*/ 	.word	0x00000002
        /*03f0*/ 	.word	0x00000130
        /*03f4*/ 	.short	0x0101
        /*03f6*/ 	.byte	0xff
	.zero		1


	//   ....[45]....
        /*03f8*/ 	.word	0x00001970
        /*03fc*/ 	.word	0x000000ff
        /*0400*/ 	.word	0x00000040
        /*0404*/ 	.short	0x010a
        /*0406*/ 	.byte	0x08
	.zero		1


	//   ....[46]....
        /*0408*/ 	.word	0x00001a70
        /*040c*/ 	.word	0x000000ff
        /*0410*/ 	.word	0x00000040
        /*0414*/ 	.short	0x010a
        /*0416*/ 	.byte	0x21
	.zero		1


	//   ....[47]....
        /*0418*/ 	.word	0x00001c20
        /*041c*/ 	.word	0x000000ff
        /*0420*/ 	.word	0x00000040
        /*0424*/ 	.short	0x010a
        /*0426*/ 	.byte	0x08
	.zero		1


	//   ....[48]....
        /*0428*/ 	.word	0x00001d20
        /*042c*/ 	.word	0x000000ff
        /*0430*/ 	.word	0x000000c8
        /*0434*/ 	.short	0x0101
        /*0436*/ 	.byte	0x06
	.zero		1


	//   ....[49]....
        /*0438*/ 	.word	0x00001d40
        /*043c*/ 	.word	0x000000ff
        /*0440*/ 	.word	0x00000040
        /*0444*/ 	.short	0x010a
        /*0446*/ 	.byte	0x08
	.zero		1


	//   ....[50]....
        /*0448*/ 	.word	0x00001dc0
        /*044c*/ 	.word	0x000000ff
        /*0450*/ 	.word	0x00000040
        /*0454*/ 	.short	0x010a
        /*0456*/ 	.byte	0x11
	.zero		1


	//   ....[51]....
        /*0458*/ 	.word	0x00001f50
        /*045c*/ 	.word	0x000000ff
        /*0460*/ 	.word	0x00000040
        /*0464*/ 	.short	0x010a
        /*0466*/ 	.byte	0x08
	.zero		1


	//   ....[52]....
        /*0468*/ 	.word	0x000020a0
        /*046c*/ 	.word	0x00000002
        /*0470*/ 	.word	0x000000d0
        /*0474*/ 	.short	0x010a
        /*0476*/ 	.byte	0xff
	.zero		1


	//   ....[53]....
        /*0478*/ 	.word	0x00002160
        /*047c*/ 	.word	0x00000002
        /*0480*/ 	.word	0x00000000
        /*0484*/ 	.short	0x0101
        /*0486*/ 	.byte	0xff
	.zero		1


	//   ....[54]....
        /*0488*/ 	.word	0x000026c0
        /*048c*/ 	.word	0x000000ff
        /*0490*/ 	.word	0x00000000
        /*0494*/ 	.short	0x010a
        /*0496*/ 	.byte	0x04
	.zero		1


	//   ....[55]....
        /*0498*/ 	.word	0x00002750
        /*049c*/ 	.word	0x000000ff
        /*04a0*/ 	.word	0x00000000
        /*04a4*/ 	.short	0x010a
        /*04a6*/ 	.byte	0x04
	.zero		1


	//   ....[56]....
        /*04a8*/ 	.word	0x000027e0
        /*04ac*/ 	.word	0x000000ff
        /*04b0*/ 	.word	0x00000000
        /*04b4*/ 	.short	0x010a
        /*04b6*/ 	.byte	0x04
	.zero		1


	//   ....[57]....
        /*04b8*/ 	.word	0x00002870
        /*04bc*/ 	.word	0x000000ff
        /*04c0*/ 	.word	0x00000000
        /*04c4*/ 	.short	0x010a
        /*04c6*/ 	.byte	0x04
	.zero		1


	//   ....[58]....
        /*04c8*/ 	.word	0x00002900
        /*04cc*/ 	.word	0x000000ff
        /*04d0*/ 	.word	0x00000000
        /*04d4*/ 	.short	0x010a
        /*04d6*/ 	.byte	0x04
	.zero		1


	//   ....[59]....
        /*04d8*/ 	.word	0x00002990
        /*04dc*/ 	.word	0x000000ff
        /*04e0*/ 	.word	0x00000000
        /*04e4*/ 	.short	0x010a
        /*04e6*/ 	.byte	0x04
	.zero		1


	//   ....[60]....
        /*04e8*/ 	.word	0x00002a20
        /*04ec*/ 	.word	0x000000ff
        /*04f0*/ 	.word	0x00000000
        /*04f4*/ 	.short	0x010a
        /*04f6*/ 	.byte	0x04
	.zero		1


	//   ....[61]....
        /*04f8*/ 	.word	0x00002ac0
        /*04fc*/ 	.word	0x00000000
        /*0500*/ 	.word	0x00000000
        /*0504*/ 	.short	0x010a
        /*0506*/ 	.byte	0xff
	.zero		1


	//   ....[62]....
        /*0508*/ 	.word	0x00002bf0
        /*050c*/ 	.word	0x00000000
        /*0510*/ 	.word	0x00000130
        /*0514*/ 	.short	0x010a
        /*0516*/ 	.byte	0xff
	.zero		1


	//   ....[63]....
        /*0518*/ 	.word	0x00002c60
        /*051c*/ 	.word	0x00000000
        /*0520*/ 	.word	0x00000000
        /*0524*/ 	.short	0x0101
        /*0526*/ 	.byte	0xff
	.zero		1


	//   ....[64]....
        /*0528*/ 	.word	0x00002c80
        /*052c*/ 	.word	0x000000ff
        /*0530*/ 	.word	0x000000e0
        /*0534*/ 	.short	0x010a
        /*0536*/ 	.byte	0x05
	.zero		1


	//   ....[65]....
        /*0538*/ 	.word	0x00002da0
        /*053c*/ 	.word	0x00000000
        /*0540*/ 	.word	0x000000d0
        /*0544*/ 	.short	0x010a
        /*0546*/ 	.byte	0xff
	.zero		1


	//   ....[66]....
        /*0548*/ 	.word	0x00002ea0
        /*054c*/ 	.word	0x00000000
        /*0550*/ 	.word	0x00000000
        /*0554*/ 	.short	0x0101
        /*0556*/ 	.byte	0xff
	.zero		1


	//   ....[67]....
        /*0558*/ 	.word	0x00002f30
        /*055c*/ 	.word	0x000000ff
        /*0560*/ 	.word	0x000000e0
        /*0564*/ 	.short	0x0106
        /*0566*/ 	.byte	0x05
	.zero		1


	//   ....[68]....
        /*0568*/ 	.word	0x00002f50
        /*056c*/ 	.word	0x000000ff
        /*0570*/ 	.word	0x000000e0
        /*0574*/ 	.short	0x010a
        /*0576*/ 	.byte	0x05
	.zero		1


	//   ....[69]....
        /*0578*/ 	.word	0x00002fe0
        /*057c*/ 	.word	0x000000ff
        /*0580*/ 	.word	0x000000e0
        /*0584*/ 	.short	0x0106
        /*0586*/ 	.byte	0x04
	.zero		1


	//   ....[70]....
        /*0588*/ 	.word	0x00003020
        /*058c*/ 	.word	0x00000000
        /*0590*/ 	.word	0x000000e0
        /*0594*/ 	.short	0x010a
        /*0596*/ 	.byte	0xff
	.zero		1


	//   ....[71]....
        /*0598*/ 	.word	0x00003260
        /*059c*/ 	.word	0x000000ff
        /*05a0*/ 	.word	0x00000008
        /*05a4*/ 	.short	0x010a
        /*05a6*/ 	.byte	0x06
	.zero		1


	//   ....[72]....
        /*05a8*/ 	.word	0x00003280
        /*05ac*/ 	.word	0x000000ff
        /*05b0*/ 	.word	0x00000008
        /*05b4*/ 	.short	0x010a
        /*05b6*/ 	.byte	0x06
	.zero		1


	//   ....[73]....
        /*05b8*/ 	.word	0x00003410
        /*05bc*/ 	.word	0x000000ff
        /*05c0*/ 	.word	0x00000008
        /*05c4*/ 	.short	0x010a
        /*05c6*/ 	.byte	0x06
	.zero		1


	//   ....[74]....
        /*05c8*/ 	.word	0x00003430
        /*05cc*/ 	.word	0x000000ff
        /*05d0*/ 	.word	0x00000008
        /*05d4*/ 	.short	0x010a
        /*05d6*/ 	.byte	0x06
	.zero		1


	//   ....[75]....
        /*05d8*/ 	.word	0x000034f0
        /*05dc*/ 	.word	0x000000ff
        /*05e0*/ 	.word	0x00000000
        /*05e4*/ 	.short	0x0101
        /*05e6*/ 	.byte	0x07
	.zero		1


	//   ....[76]....
        /*05e8*/ 	.word	0x00003830
        /*05ec*/ 	.word	0x00000000
        /*05f0*/ 	.word	0x000000d0
        /*05f4*/ 	.short	0x010a
        /*05f6*/ 	.byte	0xff
	.zero		1


	//   ....[77]....
        /*05f8*/ 	.word	0x000038f0
        /*05fc*/ 	.word	0x00000000
        /*0600*/ 	.word	0x00000000
        /*0604*/ 	.short	0x0101
        /*0606*/ 	.byte	0xff
	.zero		1


	//   ....[78]....
        /*0608*/ 	.word	0x000039b0
        /*060c*/ 	.word	0x000000ff
        /*0610*/ 	.word	0x00000000
        /*0614*/ 	.short	0x010a
        /*0616*/ 	.byte	0x08
	.zero		1


	//   ....[79]....
        /*0618*/ 	.word	0x000039c0
        /*061c*/ 	.word	0x000000ff
        /*0620*/ 	.word	0x00000110
        /*0624*/ 	.short	0x010a
        /*0626*/ 	.byte	0x09
	.zero		1


	//   ....[80]....
        /*0628*/ 	.word	0x00003a70
        /*062c*/ 	.word	0x000000ff
        /*0630*/ 	.word	0x00000000
        /*0634*/ 	.short	0x010a
        /*0636*/ 	.byte	0x08
	.zero		1


	//   ....[81]....
        /*0638*/ 	.word	0x00003ba0
        /*063c*/ 	.word	0x000000ff
        /*0640*/ 	.word	0x00000000
        /*0644*/ 	.short	0x010a
        /*0646*/ 	.byte	0x1e
	.zero		1


	//   ....[82]....
        /*0648*/ 	.word	0x00003ea0
        /*064c*/ 	.word	0x000000ff
        /*0650*/ 	.word	0x00000000
        /*0654*/ 	.short	0x010a
        /*0656*/ 	.byte	0x08
	.zero		1


	//   ....[83]....
        /*0658*/ 	.word	0x00003f30
        /*065c*/ 	.word	0x000000ff
        /*0660*/ 	.word	0x00000000
        /*0664*/ 	.short	0x010a
        /*0666*/ 	.byte	0x08
	.zero		1


	//   ....[84]....
        /*0668*/ 	.word	0x00003fc0
        /*066c*/ 	.word	0x000000ff
        /*0670*/ 	.word	0x00000000
        /*0674*/ 	.short	0x010a
        /*0676*/ 	.byte	0x08
	.zero		1


	//   ....[85]....
        /*0678*/ 	.word	0x00004060
        /*067c*/ 	.word	0x00000000
        /*0680*/ 	.word	0x00000000
        /*0684*/ 	.short	0x010a
        /*0686*/ 	.byte	0xff
	.zero		1


	//   ....[86]....
        /*0688*/ 	.word	0x000040a0
        /*068c*/ 	.word	0x00000000
        /*0690*/ 	.word	0x00000000
        /*0694*/ 	.short	0x010a
        /*0696*/ 	.byte	0xff
	.zero		1


	//   ....[87]....
        /*0698*/ 	.word	0x00004110
        /*069c*/ 	.word	0x000000ff
        /*06a0*/ 	.word	0x00000000
        /*06a4*/ 	.short	0x0101
        /*06a6*/ 	.byte	0x05
	.zero		1


	//   ....[88]....
        /*06a8*/ 	.word	0x00004150
        /*06ac*/ 	.word	0x000000ff
        /*06b0*/ 	.word	0x00000150
        /*06b4*/ 	.short	0x010a
        /*06b6*/ 	.byte	0x07
	.zero		1


	//   ....[89]....
        /*06b8*/ 	.word	0x000041a0
        /*06bc*/ 	.word	0x000000ff
        /*06c0*/ 	.word	0x00000000
        /*06c4*/ 	.short	0x0101
        /*06c6*/ 	.byte	0x05
	.zero		1


	//   ....[90]....
        /*06c8*/ 	.word	0x000045f0
        /*06cc*/ 	.word	0x00000000
        /*06d0*/ 	.word	0x000000d0
        /*06d4*/ 	.short	0x010a
        /*06d6*/ 	.byte	0xff
	.zero		1


	//   ....[91]....
        /*06d8*/ 	.word	0x000046b0
        /*06dc*/ 	.word	0x00000000
        /*06e0*/ 	.word	0x00000000
        /*06e4*/ 	.short	0x0101
        /*06e6*/ 	.byte	0xff
	.zero		1


	//   ....[92]....
        /*06e8*/ 	.word	0x000049d0
        /*06ec*/ 	.word	0x000000ff
        /*06f0*/ 	.word	0x000000c8
        /*06f4*/ 	.short	0x010a
        /*06f6*/ 	.byte	0x07
	.zero		1


	//   ....[93]....
        /*06f8*/ 	.word	0x00004bc0
        /*06fc*/ 	.word	0x000000ff
        /*0700*/ 	.word	0x000000a0
        /*0704*/ 	.short	0x010a
        /*0706*/ 	.byte	0x07
	.zero		1


	//   ....[94]....
        /*0708*/ 	.word	0x00004db0
        /*070c*/ 	.word	0x000000ff
        /*0710*/ 	.word	0x00000080
        /*0714*/ 	.short	0x010b
        /*0716*/ 	.byte	0x07
	.zero		1


	//   ....[95]....
        /*0718*/ 	.word	0x00004dc0
        /*071c*/ 	.word	0x000000ff
        /*0720*/ 	.word	0x00000000
        /*0724*/ 	.short	0x0101
        /*0726*/ 	.byte	0x0e
	.zero		1


	//   ....[96]....
        /*0728*/ 	.word	0x00004dd0
        /*072c*/ 	.word	0x000000ff
        /*0730*/ 	.word	0x000000a8
        /*0734*/ 	.short	0x010a
        /*0736*/ 	.byte	0x07
	.zero		1


	//   ....[97]....
        /*0738*/ 	.word	0x00004f80
        /*073c*/ 	.word	0x000000ff
        /*0740*/ 	.word	0x00000088
        /*0744*/ 	.short	0x010b
        /*0746*/ 	.byte	0x07
	.zero		1


	//   ....[98]....
        /*0748*/ 	.word	0x00004f90
        /*074c*/ 	.word	0x000000ff
        /*0750*/ 	.word	0x00000000
        /*0754*/ 	.short	0x0101
        /*0756*/ 	.byte	0x0e
	.zero		1


	//   ....[99]....
        /*0758*/ 	.word	0x00004fa0
        /*075c*/ 	.word	0x000000ff
        /*0760*/ 	.word	0x000000b0
        /*0764*/ 	.short	0x010a
        /*0766*/ 	.byte	0x07
	.zero		1


	//   ....[100]....
        /*0768*/ 	.word	0x00005190
        /*076c*/ 	.word	0x000000ff
        /*0770*/ 	.word	0x00000090
        /*0774*/ 	.short	0x010b
        /*0776*/ 	.byte	0x07
	.zero		1


	//   ....[101]....
        /*0778*/ 	.word	0x00005200
        /*077c*/ 	.word	0x000000ff
        /*0780*/ 	.word	0x00000000
        /*0784*/ 	.short	0x0101
        /*0786*/ 	.byte	0x0e
	.zero		1


	//   ....[102]....
        /*0788*/ 	.word	0x00005210
        /*078c*/ 	.word	0x000000ff
        /*0790*/ 	.word	0x000000b8
        /*0794*/ 	.short	0x010a
        /*0796*/ 	.byte	0x07
	.zero		1


	//   ....[103]....
        /*0798*/ 	.word	0x000054b0
        /*079c*/ 	.word	0x000000ff
        /*07a0*/ 	.word	0x00000098
        /*07a4*/ 	.short	0x010b
        /*07a6*/ 	.byte	0x07
	.zero		1


	//   ....[104]....
        /*07a8*/ 	.word	0x000054d0
        /*07ac*/ 	.word	0x000000ff
        /*07b0*/ 	.word	0x00000000
        /*07b4*/ 	.short	0x0101
        /*07b6*/ 	.byte	0x0d
	.zero		1


	//   ....[105]....
        /*07b8*/ 	.word	0x00005500
        /*07bc*/ 	.word	0x000000ff
        /*07c0*/ 	.word	0x000000a0
        /*07c4*/ 	.short	0x010a
        /*07c6*/ 	.byte	0x07
	.zero		1


	//   ....[106]....
        /*07c8*/ 	.word	0x00005520
        /*07cc*/ 	.word	0x000000ff
        /*07d0*/ 	.word	0x000000a8
        /*07d4*/ 	.short	0x010a
        /*07d6*/ 	.byte	0x07
	.zero		1


	//   ....[107]....
        /*07d8*/ 	.word	0x00005540
        /*07dc*/ 	.word	0x000000ff
        /*07e0*/ 	.word	0x000000b0
        /*07e4*/ 	.short	0x010a
        /*07e6*/ 	.byte	0x07
	.zero		1


	//   ....[108]....
        /*07e8*/ 	.word	0x00005580
        /*07ec*/ 	.word	0x00000000
        /*07f0*/ 	.word	0x000000b8
        /*07f4*/ 	.short	0x010a
        /*07f6*/ 	.byte	0xff
	.zero		1


	//   ....[109]....
        /*07f8*/ 	.word	0x00005900
        /*07fc*/ 	.word	0x00000000
        /*0800*/ 	.word	0x000000d0
        /*0804*/ 	.short	0x010a
        /*0806*/ 	.byte	0xff
	.zero		1


	//   ....[110]....
        /*0808*/ 	.word	0x00005a10
        /*080c*/ 	.word	0x00000000
        /*0810*/ 	.word	0x00000000
        /*0814*/ 	.short	0x0101
        /*0816*/ 	.byte	0xff
	.zero		1


	//   ....[111]....
        /*0818*/ 	.word	0x00006460
        /*081c*/ 	.word	0x000000ff
        /*0820*/ 	.word	0x00000080
        /*0824*/ 	.short	0x010a
        /*0826*/ 	.byte	0x30
	.zero		1


	//   ....[112]....
        /*0828*/ 	.word	0x000064a0
        /*082c*/ 	.word	0x00000070
        /*0830*/ 	.word	0x000000f0
        /*0834*/ 	.short	0x010a
        /*0836*/ 	.byte	0xff
	.zero		1


	//   ....[113]....
        /*0838*/ 	.word	0x00006590
        /*083c*/ 	.word	0x000000ff
        /*0840*/ 	.word	0x00000080
        /*0844*/ 	.short	0x010a
        /*0846*/ 	.byte	0x30
	.zero		1


	//   ....[114]....
        /*0848*/ 	.word	0x00006680
        /*084c*/ 	.word	0x00000070
        /*0850*/ 	.word	0x000000f0
        /*0854*/ 	.short	0x010a
        /*0856*/ 	.byte	0xff
	.zero		1


	//   ....[115]....
        /*0858*/ 	.word	0x00007190
        /*085c*/ 	.word	0x00000000
        /*0860*/ 	.word	0x00000000
        /*0864*/ 	.short	0x0101
        /*0866*/ 	.byte	0xff
	.zero		1


	//   ....[116]....
        /*0868*/ 	.word	0x000071a0
        /*086c*/ 	.word	0x00000002
        /*0870*/ 	.word	0x00000080
        /*0874*/ 	.short	0x010a
        /*0876*/ 	.byte	0xff
	.zero		1


	//   ....[117]....
        /*0878*/ 	.word	0x00007280
        /*087c*/ 	.word	0x00000002
        /*0880*/ 	.word	0x00000080
        /*0884*/ 	.short	0x010a
        /*0886*/ 	.byte	0xff
	.zero		1


	//   ....[118]....
        /*0888*/ 	.word	0x00007e30
        /*088c*/ 	.word	0x0000003f
        /*0890*/ 	.word	0x00000000
        /*0894*/ 	.short	0x0101
        /*0896*/ 	.byte	0xff
	.zero		1


	//   ....[119]....
        /*0898*/ 	.word	0x00007e50
        /*089c*/ 	.word	0x00000000
        /*08a0*/ 	.word	0x00000080
        /*08a4*/ 	.short	0x010a
        /*08a6*/ 	.byte	0xff
	.zero		1


	//   ....[120]....
        /*08a8*/ 	.word	0x00007f20
        /*08ac*/ 	.word	0x00000000
        /*08b0*/ 	.word	0x00000080
        /*08b4*/ 	.short	0x010a
        /*08b6*/ 	.byte	0xff
	.zero		1


	//   ....[121]....
        /*08b8*/ 	.word	0x00008ad0
        /*08bc*/ 	.word	0x0000003f
        /*08c0*/ 	.word	0x00000000
        /*08c4*/ 	.short	0x0101
        /*08c6*/ 	.byte	0xff
	.zero		1


	//   ....[122]....
        /*08c8*/ 	.word	0x00008af0
        /*08cc*/ 	.word	0x00000000
        /*08d0*/ 	.word	0x00000080
        /*08d4*/ 	.short	0x010a
        /*08d6*/ 	.byte	0xff
	.zero		1


	//   ....[123]....
        /*08d8*/ 	.word	0x00008bc0
        /*08dc*/ 	.word	0x00000000
        /*08e0*/ 	.word	0x00000080
        /*08e4*/ 	.short	0x010a
        /*08e6*/ 	.byte	0xff
	.zero		1


	//   ....[124]....
        /*08e8*/ 	.word	0x00008fb0
        /*08ec*/ 	.word	0x00000070
        /*08f0*/ 	.word	0x00000000
        /*08f4*/ 	.short	0x0101
        /*08f6*/ 	.byte	0xff
	.zero		1


	//   ....[125]....
        /*08f8*/ 	.word	0x000097c0
        /*08fc*/ 	.word	0x00000000
        /*0900*/ 	.word	0x00000000
        /*0904*/ 	.short	0x0101
        /*0906*/ 	.byte	0xff
	.zero		1


	//   ....[126]....
        /*0908*/ 	.word	0x00009a30
        /*090c*/ 	.word	0x000000ff
        /*0910*/ 	.word	0x00000000
        /*0914*/ 	.short	0x0101
        /*0916*/ 	.byte	0x04
	.zero		1


	//   ....[127]....
        /*0918*/ 	.word	0x00009a50
        /*091c*/ 	.word	0x00000002
        /*0920*/ 	.word	0x00000140
        /*0924*/ 	.short	0x010a
        /*0926*/ 	.byte	0xff
	.zero		1


	//   ....[128]....
        /*0928*/ 	.word	0x00009ab0
        /*092c*/ 	.word	0x00000002
        /*0930*/ 	.word	0x00000040
        /*0934*/ 	.short	0x010a
        /*0936*/ 	.byte	0xff
	.zero		1


	//   ....[129]....
        /*0938*/ 	.word	0x00009b10
        /*093c*/ 	.word	0x00000002
        /*0940*/ 	.word	0x00000040
        /*0944*/ 	.short	0x010a
        /*0946*/ 	.byte	0xff
	.zero		1


	//   ....[130]....
        /*0948*/ 	.word	0x00009b60
        /*094c*/ 	.word	0x00000002
        /*0950*/ 	.word	0x000000d0
        /*0954*/ 	.short	0x010a
        /*0956*/ 	.byte	0xff
	.zero		1


	//   ....[131]....
        /*0958*/ 	.word	0x00009bc0
        /*095c*/ 	.word	0x00000000
        /*0960*/ 	.word	0x00000000
        /*0964*/ 	.short	0x010a
        /*0966*/ 	.byte	0xff
	.zero		1


	//   ....[132]....
        /*0968*/ 	.word	0x00009c20
        /*096c*/ 	.word	0x00000000
        /*0970*/ 	.word	0x00000000
        /*0974*/ 	.short	0x010a
        /*0976*/ 	.byte	0xff
	.zero		1


	//   ....[133]....
        /*0978*/ 	.word	0x00009c80
        /*097c*/ 	.word	0x00000000
        /*0980*/ 	.word	0x00000000
        /*0984*/ 	.short	0x010a
        /*0986*/ 	.byte	0xff
	.zero		1


	//   ....[134]....
        /*0988*/ 	.word	0x00009ce0
        /*098c*/ 	.word	0x00000000
        /*0990*/ 	.word	0x00000000
        /*0994*/ 	.short	0x010a
        /*0996*/ 	.byte	0xff
	.zero		1


	//   ....[135]....
        /*0998*/ 	.word	0x00009d40
        /*099c*/ 	.word	0x00000000
        /*09a0*/ 	.word	0x00000000
        /*09a4*/ 	.short	0x010a
        /*09a6*/ 	.byte	0xff
	.zero		1


	//   ....[136]....
        /*09a8*/ 	.word	0x00009da0
        /*09ac*/ 	.word	0x00000000
        /*09b0*/ 	.word	0x00000000
        /*09b4*/ 	.short	0x010a
        /*09b6*/ 	.byte	0xff
	.zero		1


	//   ....[137]....
        /*09b8*/ 	.word	0x00009e00
        /*09bc*/ 	.word	0x00000000
        /*09c0*/ 	.word	0x00000000
        /*09c4*/ 	.short	0x010a
        /*09c6*/ 	.byte	0xff
	.zero		1


	//   ....[138]....
        /*09c8*/ 	.word	0x00009e50
        /*09cc*/ 	.word	0x00000000
        /*09d0*/ 	.word	0x00000130
        /*09d4*/ 	.short	0x010a
        /*09d6*/ 	.byte	0xff
	.zero		1


	//   ....[139]....
        /*09d8*/ 	.word	0x00009eb0
        /*09dc*/ 	.word	0x00000000
        /*09e0*/ 	.word	0x000000e0
        /*09e4*/ 	.short	0x010a
        /*09e6*/ 	.byte	0xff
	.zero		1


	//   ....[140]....
        /*09e8*/ 	.word	0x00009f00
        /*09ec*/ 	.word	0x00000000
        /*09f0*/ 	.word	0x000000d0
        /*09f4*/ 	.short	0x010a
        /*09f6*/ 	.byte	0xff
	.zero		1


	//   ....[141]....
        /*09f8*/ 	.word	0x00009f60
        /*09fc*/ 	.word	0x00000000
        /*0a00*/ 	.word	0x000000e0
        /*0a04*/ 	.short	0x010a
        /*0a06*/ 	.byte	0xff
	.zero		1


	//   ....[142]....
        /*0a08*/ 	.word	0x00009fc0
        /*0a0c*/ 	.word	0x00000004
        /*0a10*/ 	.word	0x00000008
        /*0a14*/ 	.short	0x010a
        /*0a16*/ 	.byte	0xff
	.zero		1


	//   ....[143]....
        /*0a18*/ 	.word	0x0000a0a0
        /*0a1c*/ 	.word	0x00000002
        /*0a20*/ 	.word	0x00000008
        /*0a24*/ 	.short	0x010a
        /*0a26*/ 	.byte	0xff
	.zero		1


	//   ....[144]....
        /*0a28*/ 	.word	0x0000a0f0
        /*0a2c*/ 	.word	0x00000000
        /*0a30*/ 	.word	0x000000d0
        /*0a34*/ 	.short	0x010a
        /*0a36*/ 	.byte	0xff
	.zero		1


	//   ....[145]....
        /*0a38*/ 	.word	0x0000a150
        /*0a3c*/ 	.word	0x00000000
        /*0a40*/ 	.word	0x00000110
        /*0a44*/ 	.short	0x010a
        /*0a46*/ 	.byte	0xff
	.zero		1


	//   ....[146]....
        /*0a48*/ 	.word	0x0000a1b0
        /*0a4c*/ 	.word	0x00000000
        /*0a50*/ 	.word	0x00000000
        /*0a54*/ 	.short	0x010a
        /*0a56*/ 	.byte	0xff
	.zero		1


	//   ....[147]....
        /*0a58*/ 	.word	0x0000a210
        /*0a5c*/ 	.word	0x00000000
        /*0a60*/ 	.word	0x00000000
        /*0a64*/ 	.short	0x010a
        /*0a66*/ 	.byte	0xff
	.zero		1


	//   ....[148]....
        /*0a68*/ 	.word	0x0000a270
        /*0a6c*/ 	.word	0x00000000
        /*0a70*/ 	.word	0x00000000
        /*0a74*/ 	.short	0x010a
        /*0a76*/ 	.byte	0xff
	.zero		1


	//   ....[149]....
        /*0a78*/ 	.word	0x0000a2d0
        /*0a7c*/ 	.word	0x00000000
        /*0a80*/ 	.word	0x00000000
        /*0a84*/ 	.short	0x010a
        /*0a86*/ 	.byte	0xff
	.zero		1


	//   ....[150]....
        /*0a88*/ 	.word	0x0000a330
        /*0a8c*/ 	.word	0x00000000
        /*0a90*/ 	.word	0x00000150
        /*0a94*/ 	.short	0x010a
        /*0a96*/ 	.byte	0xff
	.zero		1


	//   ....[151]....
        /*0a98*/ 	.word	0x0000a380
        /*0a9c*/ 	.word	0x00000000
        /*0aa0*/ 	.word	0x000000d0
        /*0aa4*/ 	.short	0x010a
        /*0aa6*/ 	.byte	0xff
	.zero		1


	//   ....[152]....
        /*0aa8*/ 	.word	0x0000a3e0
        /*0aac*/ 	.word	0x00000000
        /*0ab0*/ 	.word	0x000000c8
        /*0ab4*/ 	.short	0x010a
        /*0ab6*/ 	.byte	0xff
	.zero		1


	//   ....[153]....
        /*0ab8*/ 	.word	0x0000a440
        /*0abc*/ 	.word	0x00000000
        /*0ac0*/ 	.word	0x000000a0
        /*0ac4*/ 	.short	0x010a
        /*0ac6*/ 	.byte	0xff
	.zero		1


	//   ....[154]....
        /*0ac8*/ 	.word	0x0000a4a0
        /*0acc*/ 	.word	0x00000000
        /*0ad0*/ 	.word	0x000000a8
        /*0ad4*/ 	.short	0x010a
        /*0ad6*/ 	.byte	0xff
	.zero		1


	//   ....[155]....
        /*0ad8*/ 	.word	0x0000a500
        /*0adc*/ 	.word	0x00000000
        /*0ae0*/ 	.word	0x000000b0
        /*0ae4*/ 	.short	0x010a
        /*0ae6*/ 	.byte	0xff
	.zero		1


	//   ....[156]....
        /*0ae8*/ 	.word	0x0000a560
        /*0aec*/ 	.word	0x00000000
        /*0af0*/ 	.word	0x000000b8
        /*0af4*/ 	.short	0x010a
        /*0af6*/ 	.byte	0xff
	.zero		1


	//   ....[157]....
        /*0af8*/ 	.word	0x0000a5c0
        /*0afc*/ 	.word	0x00000000
        /*0b00*/ 	.word	0x000000a0
        /*0b04*/ 	.short	0x010a
        /*0b06*/ 	.byte	0xff
	.zero		1


	//   ....[158]....
        /*0b08*/ 	.word	0x0000a620
        /*0b0c*/ 	.word	0x00000000
        /*0b10*/ 	.word	0x000000a8
        /*0b14*/ 	.short	0x010a
        /*0b16*/ 	.byte	0xff
	.zero		1


	//   ....[159]....
        /*0b18*/ 	.word	0x0000a680
        /*0b1c*/ 	.word	0x00000000
        /*0b20*/ 	.word	0x000000b0
        /*0b24*/ 	.short	0x010a
        /*0b26*/ 	.byte	0xff
	.zero		1


	//   ....[160]....
        /*0b28*/ 	.word	0x0000a6d0
        /*0b2c*/ 	.word	0x00000000
        /*0b30*/ 	.word	0x000000d0
        /*0b34*/ 	.short	0x010a
        /*0b36*/ 	.byte	0xff
	.zero		1


	//   ....[161]....
        /*0b38*/ 	.word	0x0000a730
        /*0b3c*/ 	.word	0x00000002
        /*0b40*/ 	.word	0x00000080
        /*0b44*/ 	.short	0x010a
        /*0b46*/ 	.byte	0xff
	.zero		1


	//   ....[162]....
        /*0b48*/ 	.word	0x0000a780
        /*0b4c*/ 	.word	0x00000070
        /*0b50*/ 	.word	0x000000f0
        /*0b54*/ 	.short	0x010a
        /*0b56*/ 	.byte	0xff
	.zero		1


	//   ....[163]....
        /*0b58*/ 	.word	0x0000a7d0
        /*0b5c*/ 	.word	0x00000002
        /*0b60*/ 	.word	0x00000080
        /*0b64*/ 	.short	0x010a
        /*0b66*/ 	.byte	0xff
	.zero		1


	//   ....[164]....
        /*0b68*/ 	.word	0x0000a820
        /*0b6c*/ 	.word	0x00000000
        /*0b70*/ 	.word	0x00000080
        /*0b74*/ 	.short	0x010a
        /*0b76*/ 	.byte	0xff
	.zero		1


	//   ....[165]....
        /*0b78*/ 	.word	0x0000a870
        /*0b7c*/ 	.word	0x00000000
        /*0b80*/ 	.word	0x00000080
        /*0b84*/ 	.short	0x010a
        /*0b86*/ 	.byte	0xff
	.zero		1


	//----- nvinfo : EIATTR_NUM_MBARRIERS
	.align		4
.L_47:
        /*0b88*/ 	.byte	0x03, 0x38
        /*0b8a*/ 	.short	0x002b


	//----- nvinfo : EIATTR_EXIT_INSTR_OFFSETS
	.align		4
        /*0b8c*/ 	.byte	0x04, 0x1c
        /*0b8e*/ 	.short	(.L_49 - .L_48)


	//   ....[0]....
.L_48:
        /*0b90*/ 	.word	0x00002af0


	//   ....[1]....
        /*0b94*/ 	.word	0x00002ff0


	//   ....[2]....
        /*0b98*/ 	.word	0x00003050


	//   ....[3]....
        /*0b9c*/ 	.word	0x000043d0


	//   ....[4]....
        /*0ba0*/ 	.word	0x000055b0


	//   ....[5]....
        /*0ba4*/ 	.word	0x000055f0


	//   ....[6]....
        /*0ba8*/ 	.word	0x00009920


	//   ....[7]....
        /*0bac*/ 	.word	0x000099a0


	//   ....[8]....
        /*0bb0*/ 	.word	0x000099d0


	//   ....[9]....
        /*0bb4*/ 	.word	0x00009a40


	//----- nvinfo : EIATTR_MAX_THREADS
	.align		4
.L_49:
        /*0bb8*/ 	.byte	0x04, 0x05
        /*0bba*/ 	.short	(.L_51 - .L_50)
.L_50:
        /*0bbc*/ 	.word	0x00000100
        /*0bc0*/ 	.word	0x00000001
        /*0bc4*/ 	.word	0x00000001


	//----- nvinfo : EIATTR_CRS_STACK_SIZE
	.align		4
.L_51:
        /*0bc8*/ 	.byte	0x04, 0x1e
        /*0bca*/ 	.short	(.L_53 - .L_52)
.L_52:
        /*0bcc*/ 	.word	0x00000000


	//----- nvinfo : EIATTR_CBANK_PARAM_SIZE
	.align		4
.L_53:
        /*0bd0*/ 	.byte	0x03, 0x19
        /*0bd2*/ 	.short	0x0800


	//----- nvinfo : EIATTR_PARAM_CBANK
	.align		4
        /*0bd4*/ 	.byte	0x04, 0x0a
        /*0bd6*/ 	.short	(.L_55 - .L_54)
	.align		4
.L_54:
        /*0bd8*/ 	.word	index@(.nv.constant0._ZN7cutlass13device_kernelINS_4gemm6kernel13GemmUniversalIN4cute5tupleIJiiiiEEENS1_10collective13CollectiveMmaINS1_35MainloopSm100TmaUmmaWarpSpecializedILi8ELi2ELi4ENS5_IJNS4_1CILi2EEENSA_ILi1EEESC_EEEEENS5_IJNSA_ILi128EEENSA_ILi256EEENSA_ILi64EEEEEENS_10bfloat16_tENS5_IJlSC_lEEESJ_SK_NS4_8TiledMMAINS4_8MMA_AtomIJNS4_26SM100_MMA_F16BF16_2x1SM_SSISJ_SJ_fLi128ELi256ELNS4_4UMMA5MajorE0ELSP_0ELNSO_7ScaleInE0ELSQ_0EEEEEENS4_6LayoutINS5_IJSC_SC_SC_EEENS5_IJNSA_ILi0EEESV_SV_EEEEENS5_IJNS4_10UnderscoreESY_SY_EEEEENS4_18SM100_TMA_2SM_LOADENS4_14ComposedLayoutINS4_7SwizzleILi3ELi4ELi3EEENS4_18smem_ptr_flag_bitsILi16EEENST_INS5_IJNSA_ILi8EEESH_EEENS5_IJSH_SC_EEEEEEEvNS4_8identityES11_S1B_vS1C_EENS_8epilogue10collective18CollectiveEpilogueINS1E_23Sm100TmaWarpSpecializedILi4ELi2ELi32ELb1ELb0EEEJNS5_IJSH_SG_SH_EEENS5_IJNST_ISH_SC_EENST_INS5_IJNSA_ILi32EEESB_EEENS5_IJSC_SF_EEEEEEEESJ_SK_SJ_SK_NS1E_6fusion15FusionCallbacksIS1I_NS1Q_17LinearCombinationISJ_fSJ_fLNS_15FloatRoundStyleE2EEES1J_S1P_JEEENS4_5SM1004TMEM4LOAD26SM100_TMEM_LOAD_32dp32b32xENS4_13SM90_TMA_LOADENS12_INS13_ILi2ELi4ELi3EEES16_NST_INS5_IJS17_S1L_EEENS5_IJS1L_SC_EEEEEEENS4_39AutoVectorizingCopyWithAssumedAlignmentILi128EEENS4_14SM90_TMA_STOREES25_S27_S27_EEEvvEEEEvNT_6ParamsE)
        /*0bdc*/ 	.short	0x0380
        /*0bde*/ 	.short	0x0800


	//----- nvinfo : EIATTR_SW_WAR
	.align		4
.L_55:
        /*0be0*/ 	.byte	0x04, 0x36
        /*0be2*/ 	.short	(.L_57 - .L_56)
.L_56:
        /*0be4*/ 	.word	0x00000008
.L_57:


//--------------------- .nv.callgraph             --------------------------
	.section	.nv.callgraph,"",@"SHT_CUDA_CALLGRAPH"
	.align	4
	.sectionentsize	8
	.align		4
        /*0000*/ 	.word	0x00000000
	.align		4
        /*0004*/ 	.word	0xffffffff
	.align		4
        /*0008*/ 	.word	index@(_ZN7cutlass13device_kernelINS_4gemm6kernel13GemmUniversalIN4cute5tupleIJiiiiEEENS1_10collective13CollectiveMmaINS1_35MainloopSm100TmaUmmaWarpSpecializedILi8ELi2ELi4ENS5_IJNS4_1CILi2EEENSA_ILi1EEESC_EEEEENS5_IJNSA_ILi128EEENSA_ILi256EEENSA_ILi64EEEEEENS_10bfloat16_tENS5_IJlSC_lEEESJ_SK_NS4_8TiledMMAINS4_8MMA_AtomIJNS4_26SM100_MMA_F16BF16_2x1SM_SSISJ_SJ_fLi128ELi256ELNS4_4UMMA5MajorE0ELSP_0ELNSO_7ScaleInE0ELSQ_0EEEEEENS4_6LayoutINS5_IJSC_SC_SC_EEENS5_IJNSA_ILi0EEESV_SV_EEEEENS5_IJNS4_10UnderscoreESY_SY_EEEEENS4_18SM100_TMA_2SM_LOADENS4_14ComposedLayoutINS4_7SwizzleILi3ELi4ELi3EEENS4_18smem_ptr_flag_bitsILi16EEENST_INS5_IJNSA_ILi8EEESH_EEENS5_IJSH_SC_EEEEEEEvNS4_8identityES11_S1B_vS1C_EENS_8epilogue10collective18CollectiveEpilogueINS1E_23Sm100TmaWarpSpecializedILi4ELi2ELi32ELb1ELb0EEEJNS5_IJSH_SG_SH_EEENS5_IJNST_ISH_SC_EENST_INS5_IJNSA_ILi32EEESB_EEENS5_IJSC_SF_EEEEEEEESJ_SK_SJ_SK_NS1E_6fusion15FusionCallbacksIS1I_NS1Q_17LinearCombinationISJ_fSJ_fLNS_15FloatRoundStyleE2EEES1J_S1P_JEEENS4_5SM1004TMEM4LOAD26SM100_TMEM_LOAD_32dp32b32xENS4_13SM90_TMA_LOADENS12_INS13_ILi2ELi4ELi3EEES16_NST_INS5_IJS17_S1L_EEENS5_IJS1L_SC_EEEEEEENS4_39AutoVectorizingCopyWithAssumedAlignmentILi128EEENS4_14SM90_TMA_STOREES25_S27_S27_EEEvvEEEEvNT_6ParamsE)
	.align		4
        /*000c*/ 	.word	index@(__assertfail)
	.align		4
        /*0010*/ 	.word	0x00000000
	.align		4
        /*0014*/ 	.word	0xfffffffe
	.align		4
        /*0018*/ 	.word	0x00000000
	.align		4
        /*001c*/ 	.word	0xfffffffd
	.align		4
        /*0020*/ 	.word	0x00000000
	.align		4
        /*0024*/ 	.word	0xfffffffc


//--------------------- .nv.constant4             --------------------------
	.section	.nv.constant4,"a",@progbits
	.align	8
	.align		8
.nv.constant4:
        /*0000*/ 	.dword	__assertfail
	.align		8
        /*0008*/ 	.dword	__unnamed_1
	.align		8
        /*0010*/ 	.dword	__unnamed_2
	.align		8
        /*0018*/ 	.dword	_ZN39_INTERNAL_bba8be00_4_k_cu_c3e0a65b_29824cuda3std3__45__cpo5beginE
	.align		8
        /*0020*/ 	.dword	_ZN39_INTERNAL_bba8be00_4_k_cu_c3e0a65b_29824cuda3std3__45__cpo3endE
	.align		8
        /*0028*/ 	.dword	_ZN39_INTERNAL_bba8be00_4_k_cu_c3e0a65b_29824cuda3std3__45__cpo6cbeginE
	.align		8
        /*0030*/ 	.dword	_ZN39_INTERNAL_bba8be00_4_k_cu_c3e0a65b_29824cuda3std3__45__cpo4cendE
	.align		8
        /*0038*/ 	.dword	_ZN39_INTERNAL_bba8be00_4_k_cu_c3e0a65b_29824cuda3std3__441_GLOBAL__N__bba8be00_4_k_cu_c3e0a65b_29826ignoreE
	.align		8
        /*0040*/ 	.dword	_ZN39_INTERNAL_bba8be00_4_k_cu_c3e0a65b_29824cuda3std3__419piecewise_constructE
	.align		8
        /*0048*/ 	.dword	_ZN39_INTERNAL_bba8be00_4_k_cu_c3e0a65b_29824cuda3std3__48in_placeE
	.align		8
        /*0050*/ 	.dword	_ZN39_INTERNAL_bba8be00_4_k_cu_c3e0a65b_29824cuda3std6ranges3__45__cpo4swapE
	.align		8
        /*0058*/ 	.dword	_ZN39_INTERNAL_bba8be00_4_k_cu_c3e0a65b_29824cuda3std6ranges3__45__cpo9iter_moveE
	.align		8
        /*0060*/ 	.dword	_ZN39_INTERNAL_bba8be00_4_k_cu_c3e0a65b_29824cute7productE
	.align		8
        /*0068*/ 	.dword	_ZN39_INTERNAL_bba8be00_4_k_cu_c3e0a65b_29824cute1_E
	.align		8
        /*0070*/ 	.dword	$str$25
	.align		8
        /*0078*/ 	.dword	$str$26
	.align		8
        /*0080*/ 	.dword	$str$27
	.align		8
        /*0088*/ 	.dword	$str$28


//--------------------- .text._ZN7cutlass13device_kernelINS_4gemm6kernel13GemmUniversalIN4cute5tupleIJiiiiEEENS1_10collective13CollectiveMmaINS1_35MainloopSm100TmaUmmaWarpSpecializedILi8ELi2ELi4ENS5_IJNS4_1CILi2EEENSA_ILi1EEESC_EEEEENS5_IJNSA_ILi128EEENSA_ILi256EEENSA_ILi64EEEEEENS_10bfloat16_tENS5_IJlSC_lEEESJ_SK_NS4_8TiledMMAINS4_8MMA_AtomIJNS4_26SM100_MMA_F16BF16_2x1SM_SSISJ_SJ_fLi128ELi256ELNS4_4UMMA5MajorE0ELSP_0ELNSO_7ScaleInE0ELSQ_0EEEEEENS4_6LayoutINS5_IJSC_SC_SC_EEENS5_IJNSA_ILi0EEESV_SV_EEEEENS5_IJNS4_10UnderscoreESY_SY_EEEEENS4_18SM100_TMA_2SM_LOADENS4_14ComposedLayoutINS4_7SwizzleILi3ELi4ELi3EEENS4_18smem_ptr_flag_bitsILi16EEENST_INS5_IJNSA_ILi8EEESH_EEENS5_IJSH_SC_EEEEEEEvNS4_8identityES11_S1B_vS1C_EENS_8epilogue10collective18CollectiveEpilogueINS1E_23Sm100TmaWarpSpecializedILi4ELi2ELi32ELb1ELb0EEEJNS5_IJSH_SG_SH_EEENS5_IJNST_ISH_SC_EENST_INS5_IJNSA_ILi32EEESB_EEENS5_IJSC_SF_EEEEEEEESJ_SK_SJ_SK_NS1E_6fusion15FusionCallbacksIS1I_NS1Q_17LinearCombinationISJ_fSJ_fLNS_15FloatRoundStyleE2EEES1J_S1P_JEEENS4_5SM1004TMEM4LOAD26SM100_TMEM_LOAD_32dp32b32xENS4_13SM90_TMA_LOADENS12_INS13_ILi2ELi4ELi3EEES16_NST_INS5_IJS17_S1L_EEENS5_IJS1L_SC_EEEEEEENS4_39AutoVectorizingCopyWithAssumedAlignmentILi128EEENS4_14SM90_TMA_STOREES25_S27_S27_EEEvvEEEEvNT_6ParamsE --------------------------
	.section	.text._ZN7cutlass13device_kernelINS_4gemm6kernel13GemmUniversalIN4cute5tupleIJiiiiEEENS1_10collective13CollectiveMmaINS1_35MainloopSm100TmaUmmaWarpSpecializedILi8ELi2ELi4ENS5_IJNS4_1CILi2EEENSA_ILi1EEESC_EEEEENS5_IJNSA_ILi128EEENSA_ILi256EEENSA_ILi64EEEEEENS_10bfloat16_tENS5_IJlSC_lEEESJ_SK_NS4_8TiledMMAINS4_8MMA_AtomIJNS4_26SM100_MMA_F16BF16_2x1SM_SSISJ_SJ_fLi128ELi256ELNS4_4UMMA5MajorE0ELSP_0ELNSO_7ScaleInE0ELSQ_0EEEEEENS4_6LayoutINS5_IJSC_SC_SC_EEENS5_IJNSA_ILi0EEESV_SV_EEEEENS5_IJNS4_10UnderscoreESY_SY_EEEEENS4_18SM100_TMA_2SM_LOADENS4_14ComposedLayoutINS4_7SwizzleILi3ELi4ELi3EEENS4_18smem_ptr_flag_bitsILi16EEENST_INS5_IJNSA_ILi8EEESH_EEENS5_IJSH_SC_EEEEEEEvNS4_8identityES11_S1B_vS1C_EENS_8epilogue10collective18CollectiveEpilogueINS1E_23Sm100TmaWarpSpecializedILi4ELi2ELi32ELb1ELb0EEEJNS5_IJSH_SG_SH_EEENS5_IJNST_ISH_SC_EENST_INS5_IJNSA_ILi32EEESB_EEENS5_IJSC_SF_EEEEEEEESJ_SK_SJ_SK_NS1E_6fusion15FusionCallbacksIS1I_NS1Q_17LinearCombinationISJ_fSJ_fLNS_15FloatRoundStyleE2EEES1J_S1P_JEEENS4_5SM1004TMEM4LOAD26SM100_TMEM_LOAD_32dp32b32xENS4_13SM90_TMA_LOADENS12_INS13_ILi2ELi4ELi3EEES16_NST_INS5_IJS17_S1L_EEENS5_IJS1L_SC_EEEEEEENS4_39AutoVectorizingCopyWithAssumedAlignmentILi128EEENS4_14SM90_TMA_STOREES25_S27_S27_EEEvvEEEEvNT_6ParamsE,"ax",@progbits
	.align	128
.text._ZN7cutlass13device_kernelINS_4gemm6kernel13GemmUniversalIN4cute5tupleIJiiiiEEENS1_10collective13CollectiveMmaINS1_35MainloopSm100TmaUmmaWarpSpecializedILi8ELi2ELi4ENS5_IJNS4_1CILi2EEENSA_ILi1EEESC_EEEEENS5_IJNSA_ILi128EEENSA_ILi256EEENSA_ILi64EEEEEENS_10bfloat16_tENS5_IJlSC_lEEESJ_SK_NS4_8TiledMMAINS4_8MMA_AtomIJNS4_26SM100_MMA_F16BF16_2x1SM_SSISJ_SJ_fLi128ELi256ELNS4_4UMMA5MajorE0ELSP_0ELNSO_7ScaleInE0ELSQ_0EEEEEENS4_6LayoutINS5_IJSC_SC_SC_EEENS5_IJNSA_ILi0EEESV_SV_EEEEENS5_IJNS4_10UnderscoreESY_SY_EEEEENS4_18SM100_TMA_2SM_LOADENS4_14ComposedLayoutINS4_7SwizzleILi3ELi4ELi3EEENS4_18smem_ptr_flag_bitsILi16EEENST_INS5_IJNSA_ILi8EEESH_EEENS5_IJSH_SC_EEEEEEEvNS4_8identityES11_S1B_vS1C_EENS_8epilogue10collective18CollectiveEpilogueINS1E_23Sm100TmaWarpSpecializedILi4ELi2ELi32ELb1ELb0EEEJNS5_IJSH_SG_SH_EEENS5_IJNST_ISH_SC_EENST_INS5_IJNSA_ILi32EEESB_EEENS5_IJSC_SF_EEEEEEEESJ_SK_SJ_SK_NS1E_6fusion15FusionCallbacksIS1I_NS1Q_17LinearCombinationISJ_fSJ_fLNS_15FloatRoundStyleE2EEES1J_S1P_JEEENS4_5SM1004TMEM4LOAD26SM100_TMEM_LOAD_32dp32b32xENS4_13SM90_TMA_LOADENS12_INS13_ILi2ELi4ELi3EEES16_NST_INS5_IJS17_S1L_EEENS5_IJS1L_SC_EEEEEEENS4_39AutoVectorizingCopyWithAssumedAlignmentILi128EEENS4_14SM90_TMA_STOREES25_S27_S27_EEEvvEEEEvNT_6ParamsE:
        .type           _ZN7cutlass13device_kernelINS_4gemm6kernel13GemmUniversalIN4cute5tupleIJiiiiEEENS1_10collective13CollectiveMmaINS1_35MainloopSm100TmaUmmaWarpSpecializedILi8ELi2ELi4ENS5_IJNS4_1CILi2EEENSA_ILi1EEESC_EEEEENS5_IJNSA_ILi128EEENSA_ILi256EEENSA_ILi64EEEEEENS_10bfloat16_tENS5_IJlSC_lEEESJ_SK_NS4_8TiledMMAINS4_8MMA_AtomIJNS4_26SM100_MMA_F16BF16_2x1SM_SSISJ_SJ_fLi128ELi256ELNS4_4UMMA5MajorE0ELSP_0ELNSO_7ScaleInE0ELSQ_0EEEEEENS4_6LayoutINS5_IJSC_SC_SC_EEENS5_IJNSA_ILi0EEESV_SV_EEEEENS5_IJNS4_10UnderscoreESY_SY_EEEEENS4_18SM100_TMA_2SM_LOADENS4_14ComposedLayoutINS4_7SwizzleILi3ELi4ELi3EEENS4_18smem_ptr_flag_bitsILi16EEENST_INS5_IJNSA_ILi8EEESH_EEENS5_IJSH_SC_EEEEEEEvNS4_8identityES11_S1B_vS1C_EENS_8epilogue10collective18CollectiveEpilogueINS1E_23Sm100TmaWarpSpecializedILi4ELi2ELi32ELb1ELb0EEEJNS5_IJSH_SG_SH_EEENS5_IJNST_ISH_SC_EENST_INS5_IJNSA_ILi32EEESB_EEENS5_IJSC_SF_EEEEEEEESJ_SK_SJ_SK_NS1E_6fusion15FusionCallbacksIS1I_NS1Q_17LinearCombinationISJ_fSJ_fLNS_15FloatRoundStyleE2EEES1J_S1P_JEEENS4_5SM1004TMEM4LOAD26SM100_TMEM_LOAD_32dp32b32xENS4_13SM90_TMA_LOADENS12_INS13_ILi2ELi4ELi3EEES16_NST_INS5_IJS17_S1L_EEENS5_IJS1L_SC_EEEEEEENS4_39AutoVectorizingCopyWithAssumedAlignmentILi128EEENS4_14SM90_TMA_STOREES25_S27_S27_EEEvvEEEEvNT_6ParamsE,@function
        .size           _ZN7cutlass13device_kernelINS_4gemm6kernel13GemmUniversalIN4cute5tupleIJiiiiEEENS1_10collective13CollectiveMmaINS1_35MainloopSm100TmaUmmaWarpSpecializedILi8ELi2ELi4ENS5_IJNS4_1CILi2EEENSA_ILi1EEESC_EEEEENS5_IJNSA_ILi128EEENSA_ILi256EEENSA_ILi64EEEEEENS_10bfloat16_tENS5_IJlSC_lEEESJ_SK_NS4_8TiledMMAINS4_8MMA_AtomIJNS4_26SM100_MMA_F16BF16_2x1SM_SSISJ_SJ_fLi128ELi256ELNS4_4UMMA5MajorE0ELSP_0ELNSO_7ScaleInE0ELSQ_0EEEEEENS4_6LayoutINS5_IJSC_SC_SC_EEENS5_IJNSA_ILi0EEESV_SV_EEEEENS5_IJNS4_10UnderscoreESY_SY_EEEEENS4_18SM100_TMA_2SM_LOADENS4_14ComposedLayoutINS4_7SwizzleILi3ELi4ELi3EEENS4_18smem_ptr_flag_bitsILi16EEENST_INS5_IJNSA_ILi8EEESH_EEENS5_IJSH_SC_EEEEEEEvNS4_8identityES11_S1B_vS1C_EENS_8epilogue10collective18CollectiveEpilogueINS1E_23Sm100TmaWarpSpecializedILi4ELi2ELi32ELb1ELb0EEEJNS5_IJSH_SG_SH_EEENS5_IJNST_ISH_SC_EENST_INS5_IJNSA_ILi32EEESB_EEENS5_IJSC_SF_EEEEEEEESJ_SK_SJ_SK_NS1E_6fusion15FusionCallbacksIS1I_NS1Q_17LinearCombinationISJ_fSJ_fLNS_15FloatRoundStyleE2EEES1J_S1P_JEEENS4_5SM1004TMEM4LOAD26SM100_TMEM_LOAD_32dp32b32xENS4_13SM90_TMA_LOADENS12_INS13_ILi2ELi4ELi3EEES16_NST_INS5_IJS17_S1L_EEENS5_IJS1L_SC_EEEEEEENS4_39AutoVectorizingCopyWithAssumedAlignmentILi128EEENS4_14SM90_TMA_STOREES25_S27_S27_EEEvvEEEEvNT_6ParamsE,(.L_x_209 - _ZN7cutlass13device_kernelINS_4gemm6kernel13GemmUniversalIN4cute5tupleIJiiiiEEENS1_10collective13CollectiveMmaINS1_35MainloopSm100TmaUmmaWarpSpecializedILi8ELi2ELi4ENS5_IJNS4_1CILi2EEENSA_ILi1EEESC_EEEEENS5_IJNSA_ILi128EEENSA_ILi256EEENSA_ILi64EEEEEENS_10bfloat16_tENS5_IJlSC_lEEESJ_SK_NS4_8TiledMMAINS4_8MMA_AtomIJNS4_26SM100_MMA_F16BF16_2x1SM_SSISJ_SJ_fLi128ELi256ELNS4_4UMMA5MajorE0ELSP_0ELNSO_7ScaleInE0ELSQ_0EEEEEENS4_6LayoutINS5_IJSC_SC_SC_EEENS5_IJNSA_ILi0EEESV_SV_EEEEENS5_IJNS4_10UnderscoreESY_SY_EEEEENS4_18SM100_TMA_2SM_LOADENS4_14ComposedLayoutINS4_7SwizzleILi3ELi4ELi3EEENS4_18smem_ptr_flag_bitsILi16EEENST_INS5_IJNSA_ILi8EEESH_EEENS5_IJSH_SC_EEEEEEEvNS4_8identityES11_S1B_vS1C_EENS_8epilogue10collective18CollectiveEpilogueINS1E_23Sm100TmaWarpSpecializedILi4ELi2ELi32ELb1ELb0EEEJNS5_IJSH_SG_SH_EEENS5_IJNST_ISH_SC_EENST_INS5_IJNSA_ILi32EEESB_EEENS5_IJSC_SF_EEEEEEEESJ_SK_SJ_SK_NS1E_6fusion15FusionCallbacksIS1I_NS1Q_17LinearCombinationISJ_fSJ_fLNS_15FloatRoundStyleE2EEES1J_S1P_JEEENS4_5SM1004TMEM4LOAD26SM100_TMEM_LOAD_32dp32b32xENS4_13SM90_TMA_LOADENS12_INS13_ILi2ELi4ELi3EEES16_NST_INS5_IJS17_S1L_EEENS5_IJS1L_SC_EEEEEEENS4_39AutoVectorizingCopyWithAssumedAlignmentILi128EEENS4_14SM90_TMA_STOREES25_S27_S27_EEEvvEEEEvNT_6ParamsE)
        .other          _ZN7cutlass13device_kernelINS_4gemm6kernel13GemmUniversalIN4cute5tupleIJiiiiEEENS1_10collective13CollectiveMmaINS1_35MainloopSm100TmaUmmaWarpSpecializedILi8ELi2ELi4ENS5_IJNS4_1CILi2EEENSA_ILi1EEESC_EEEEENS5_IJNSA_ILi128EEENSA_ILi256EEENSA_ILi64EEEEEENS_10bfloat16_tENS5_IJlSC_lEEESJ_SK_NS4_8TiledMMAINS4_8MMA_AtomIJNS4_26SM100_MMA_F16BF16_2x1SM_SSISJ_SJ_fLi128ELi256ELNS4_4UMMA5MajorE0ELSP_0ELNSO_7ScaleInE0ELSQ_0EEEEEENS4_6LayoutINS5_IJSC_SC_SC_EEENS5_IJNSA_ILi0EEESV_SV_EEEEENS5_IJNS4_10UnderscoreESY_SY_EEEEENS4_18SM100_TMA_2SM_LOADENS4_14ComposedLayoutINS4_7SwizzleILi3ELi4ELi3EEENS4_18smem_ptr_flag_bitsILi16EEENST_INS5_IJNSA_ILi8EEESH_EEENS5_IJSH_SC_EEEEEEEvNS4_8identityES11_S1B_vS1C_EENS_8epilogue10collective18CollectiveEpilogueINS1E_23Sm100TmaWarpSpecializedILi4ELi2ELi32ELb1ELb0EEEJNS5_IJSH_SG_SH_EEENS5_IJNST_ISH_SC_EENST_INS5_IJNSA_ILi32EEESB_EEENS5_IJSC_SF_EEEEEEEESJ_SK_SJ_SK_NS1E_6fusion15FusionCallbacksIS1I_NS1Q_17LinearCombinationISJ_fSJ_fLNS_15FloatRoundStyleE2EEES1J_S1P_JEEENS4_5SM1004TMEM4LOAD26SM100_TMEM_LOAD_32dp32b32xENS4_13SM90_TMA_LOADENS12_INS13_ILi2ELi4ELi3EEES16_NST_INS5_IJS17_S1L_EEENS5_IJS1L_SC_EEEEEEENS4_39AutoVectorizingCopyWithAssumedAlignmentILi128EEENS4_14SM90_TMA_STOREES25_S27_S27_EEEvvEEEEvNT_6ParamsE,@"STO_CUDA_ENTRY STV_DEFAULT"
_ZN7cutlass13device_kernelINS_4gemm6kernel13GemmUniversalIN4cute5tupleIJiiiiEEENS1_10collective13CollectiveMmaINS1_35MainloopSm100TmaUmmaWarpSpecializedILi8ELi2ELi4ENS5_IJNS4_1CILi2EEENSA_ILi1EEESC_EEEEENS5_IJNSA_ILi128EEENSA_ILi256EEENSA_ILi64EEEEEENS_10bfloat16_tENS5_IJlSC_lEEESJ_SK_NS4_8TiledMMAINS4_8MMA_AtomIJNS4_26SM100_MMA_F16BF16_2x1SM_SSISJ_SJ_fLi128ELi256ELNS4_4UMMA5MajorE0ELSP_0ELNSO_7ScaleInE0ELSQ_0EEEEEENS4_6LayoutINS5_IJSC_SC_SC_EEENS5_IJNSA_ILi0EEESV_SV_EEEEENS5_IJNS4_10UnderscoreESY_SY_EEEEENS4_18SM100_TMA_2SM_LOADENS4_14ComposedLayoutINS4_7SwizzleILi3ELi4ELi3EEENS4_18smem_ptr_flag_bitsILi16EEENST_INS5_IJNSA_ILi8EEESH_EEENS5_IJSH_SC_EEEEEEEvNS4_8identityES11_S1B_vS1C_EENS_8epilogue10collective18CollectiveEpilogueINS1E_23Sm100TmaWarpSpecializedILi4ELi2ELi32ELb1ELb0EEEJNS5_IJSH_SG_SH_EEENS5_IJNST_ISH_SC_EENST_INS5_IJNSA_ILi32EEESB_EEENS5_IJSC_SF_EEEEEEEESJ_SK_SJ_SK_NS1E_6fusion15FusionCallbacksIS1I_NS1Q_17LinearCombinationISJ_fSJ_fLNS_15FloatRoundStyleE2EEES1J_S1P_JEEENS4_5SM1004TMEM4LOAD26SM100_TMEM_LOAD_32dp32b32xENS4_13SM90_TMA_LOADENS12_INS13_ILi2ELi4ELi3EEES16_NST_INS5_IJS17_S1L_EEENS5_IJS1L_SC_EEEEEEENS4_39AutoVectorizingCopyWithAssumedAlignmentILi128EEENS4_14SM90_TMA_STOREES25_S27_S27_EEEvvEEEEvNT_6ParamsE:
[----:B------:R-:W1:Y:S01]  /*0000*/  LDC R1, c[0x0][0x37c] ;  /* 0x0000df00ff017b82 */ /* 0x000e620000000800 */
[----:B------:R-:W2:Y:S01]  /*0010*/  S2R R105, SR_TID.X ;  /* 0x0000000000697919 */ /* 0x000ea20000002100 */
[----:B------:R-:W3:Y:S06]  /*0020*/  LDCU.64 UR6, c[0x0][0x890] ;  /* 0x00011200ff0677ac */ /* 0x000eec0008000a00 */
[----:B------:R-:W4:Y:S01]  /*0030*/  S2UR UR37, SR_CgaCtaId ;  /* 0x00000000002579c3 */ /* 0x000f220000008800 */
[----:B------:R-:W-:Y:S02]  /*0040*/  PRMT R92, RZ, 0x7610, R92 ;  /* 0x00007610ff5c7816 */ /* 0x000fe4000000005c */
[----:B------:R-:W-:Y:S01]  /*0050*/  ELECT P1, URZ, PT ;  /* 0x0000000000ff782f */ /* 0x000fe20003820000 */
[----:B------:R-:W1:Y:S01]  /*0060*/  LDCU.64 UR46, c[0x0][0x358] ;  /* 0x00006b00ff2e77ac */ /* 0x000e620008000a00 */
[----:B---3--:R-:W-:-:S04]  /*0070*/  UISETP.NE.U32.AND UP0, UPT, UR6, URZ, UPT ;  /* 0x000000ff0600728c */ /* 0x008fc8000bf05070 */
[----:B------:R-:W-:Y:S02]  /*0080*/  UISETP.NE.AND.EX UP0, UPT, UR7, URZ, UPT, UP0 ;  /* 0x000000ff0700728c */ /* 0x000fe4000bf05300 */
[----:B----4-:R-:W-:Y:S02]  /*0090*/  ULOP3.LUT UR5, UR37, 0x1, URZ, 0xc0, !UPT ;  /* 0x0000000125057892 */ /* 0x010fe4000f8ec0ff */
[----:B------:R-:W-:Y:S01]  /*00a0*/  ULOP3.LUT UR4, UR37, 0x1, URZ, 0x3c, !UPT ;  /* 0x0000000125047892 */ /* 0x000fe2000f8e3cff */
[----:B--2---:R-:W-:-:S05]  /*00b0*/  SHF.R.U32.HI R96, RZ, 0x5, R105 ;  /* 0x00000005ff607819 */ /* 0x004fca0000011669 */
[----:B------:R-:W2:Y:S02]  /*00c0*/  SHFL.IDX PT, R0, R96, RZ, 0x1f ;  /* 0x00001fff60007589 */ /* 0x000ea400000e0000 */
[----:B--2---:R-:W-:Y:S01]  /*00d0*/  R2UR UR10, R0 ;  /* 0x00000000000a72ca */ /* 0x004fe200000e0000 */
[----:B-1----:R-:W-:-:S14]  /*00e0*/  BRA.U UP0, `(.L_x_0) ;  /* 0x00000001002c7547 */ /* 0x002fdc000b800000 */
[----:B------:R-:W1:Y:S02]  /*00f0*/  LDCU.64 UR8, c[0x0][0x888] ;  /* 0x00011100ff0877ac */ /* 0x000e640008000a00 */
[----:B-1----:R-:W-:-:S04]  /*0100*/  UISETP.NE.U32.AND UP0, UPT, UR8, URZ, UPT ;  /* 0x000000ff0800728c */ /* 0x002fc8000bf05070 */
[----:B------:R-:W-:-:S09]  /*0110*/  UISETP.NE.AND.EX UP0, UPT, UR9, URZ, UPT, UP0 ;  /* 0x000000ff0900728c */ /* 0x000fd2000bf05300 */
[----:B------:R-:W-:Y:S05]  /*0120*/  BRA.U !UP0, `(.L_x_1) ;  /* 0x0000000108107547 */ /* 0x000fea000b800000 */
[----:B------:R-:W1:Y:S02]  /*0130*/  LDC.64 R2, c[0x0][0x888] ;  /* 0x00022200ff027b82 */ /* 0x000e640000000a00 */
[----:B-1----:R1:W5:Y:S01]  /*0140*/  LDG.E R49, desc[UR46][R2.64] ;  /* 0x0000002e02317981 */ /* 0x002362000c1e1900 */
[----:B------:R-:W-:Y:S01]  /*0150*/  HFMA2 R92, -RZ, RZ, 0, 5.9604644775390625e-08 ;  /* 0x00000001ff5c7431 */ /* 0x000fe200000001ff */
[----:B------:R-:W-:Y:S05]  /*0160*/  BRA `(.L_x_0) ;  /* 0x00000000000c7947 */ /* 0x000fea0003800000 */
.L_x_1:
[----:B------:R-:W1:Y:S01]  /*0170*/  LDCU UR8, c[0x0][0x880] ;  /* 0x00011000ff0877ac */ /* 0x000e620008000800 */
[----:B------:R-:W-:Y:S01]  /*0180*/  HFMA2 R92, -RZ, RZ, 0, 5.9604644775390625e-08 ;  /* 0x00000001ff5c7431 */ /* 0x000fe200000001ff */
[----:B-1----:R-:W-:-:S07]  /*0190*/  MOV R49, UR8 ;  /* 0x0000000800317c02 */ /* 0x002fce0008000f00 */
.L_x_0:
[----:B------:R-:W2:Y:S02]  /*01a0*/  LDCU.64 UR8, c[0x0][0x8b0] ;  /* 0x00011600ff0877ac */ /* 0x000ea40008000a00 */
[----:B--2---:R-:W-:-:S04]  /*01b0*/  UISETP.NE.U32.AND UP0, UPT, UR8, URZ, UPT ;  /* 0x000000ff0800728c */ /* 0x004fc8000bf05070 */
[----:B------:R-:W-:-:S09]  /*01c0*/  UISETP.NE.AND.EX UP0, UPT, UR9, URZ, UPT, UP0 ;  /* 0x000000ff0900728c */ /* 0x000fd2000bf05300 */
[----:B------:R-:W-:Y:S05]  /*01d0*/  BRA.U UP0, `(.L_x_2) ;  /* 0x0000000100247547 */ /* 0x000fea000b800000 */
[----:B------:R-:W2:Y:S02]  /*01e0*/  LDCU.64 UR8, c[0x0][0x8a8] ;  /* 0x00011500ff0877ac */ /* 0x000ea40008000a00 */
[----:B--2---:R-:W-:-:S04]  /*01f0*/  UISETP.NE.U32.AND UP0, UPT, UR8, URZ, UPT ;  /* 0x000000ff0800728c */ /* 0x004fc8000bf05070 */
[----:B------:R-:W-:-:S09]  /*0200*/  UISETP.NE.AND.EX UP0, UPT, UR9, URZ, UPT, UP0 ;  /* 0x000000ff0900728c */ /* 0x000fd2000bf05300 */
[----:B------:R-:W-:Y:S05]  /*0210*/  BRA.U !UP0, `(.L_x_3) ;  /* 0x00000001080c7547 */ /* 0x000fea000b800000 */
[----:B-1----:R-:W1:Y:S02]  /*0220*/  LDC.64 R2, c[0x0][0x8a8] ;  /* 0x00022a00ff027b82 */ /* 0x002e640000000a00 */
[----:B-1----:R2:W5:Y:S01]  /*0230*/  LDG.E R47, desc[UR46][R2.64] ;  /* 0x0000002e022f7981 */ /* 0x002562000c1e1900 */
[----:B------:R-:W-:Y:S05]  /*0240*/  BRA `(.L_x_2) ;  /* 0x0000000000087947 */ /* 0x000fea0003800000 */
.L_x_3:
[----:B------:R-:W2:Y:S02]  /*0250*/  LDCU UR8, c[0x0][0x8a0] ;  /* 0x00011400ff0877ac */ /* 0x000ea40008000800 */
[----:B--2---:R-:W-:Y:S02]  /*0260*/  MOV R47, UR8 ;  /* 0x00000008002f7c02 */ /* 0x004fe40008000f00 */
.L_x_2:
[----:B------:R-:W-:Y:S01]  /*0270*/  IMAD.U32 R0, RZ, RZ, UR10 ;  /* 0x0000000aff007e24 */ /* 0x000fe2000f8e00ff */
[----:B------:R-:W-:Y:S04]  /*0280*/  BSSY.RECONVERGENT B0, `(.L_x_4) ;  /* 0x000000c000007945 */ /* 0x000fe80003800200 */
[C---:B------:R-:W-:Y:S02]  /*0290*/  ISETP.NE.OR P2, PT, R0.reuse, 0x1, !P1 ;  /* 0x000000010000780c */ /* 0x040fe40004f45670 */
[----:B------:R-:W-:-:S11]  /*02a0*/  ISETP.NE.OR P0, PT, R0, 0x3, !P1 ;  /* 0x000000030000780c */ /* 0x000fd60004f05670 */
[----:B------:R-:W-:Y:S05]  /*02b0*/  @P2 BRA `(.L_x_5) ;  /* 0x0000000000202947 */ /* 0x000fea0003800000 */
[----:B------:R-:W3:Y:S02]  /*02c0*/  LDCU.64 UR8, c[0x0][0x348] ;  /* 0x00006900ff0877ac */ /* 0x000ee40008000a00 */
[----:B---3--:R-:W-:Y:S02]  /*02d0*/  UIADD3 UR12, UP1, UPT, UR8, 0x80, URZ ;  /* 0x00000080080c7890 */ /* 0x008fe4000ff3e0ff */
[----:B------:R-:W-:Y:S02]  /*02e0*/  UIADD3 UR8, UP0, UPT, UR8, 0x180, URZ ;  /* 0x0000018008087890 */ /* 0x000fe4000ff1e0ff */
[----:B------:R-:W-:Y:S02]  /*02f0*/  UIADD3.X UR13, UPT, UPT, URZ, UR9, URZ, UP1, !UPT ;  /* 0x00000009ff0d7290 */ /* 0x000fe40008ffe4ff */
[----:B------:R-:W-:-:S07]  /*0300*/  UIADD3.X UR9, UPT, UPT, URZ, UR9, URZ, UP0, !UPT ;  /* 0x00000009ff097290 */ /* 0x000fce00087fe4ff */
[----:B------:R3:W-:Y:S02]  /*0310*/  UTMACCTL.PF [UR12] ;  /* 0x000000000c0079b9 */ /* 0x0007e40008040000 */
[----:B------:R3:W-:Y:S02]  /*0320*/  UTMACCTL.PF [UR8] ;  /* 0x00000000080079b9 */ /* 0x0007e40008040000 */
[----:B---3--:R-:W-:Y:S01]  /*0330*/  NOP ;  /* 0x0000000000007918 */ /* 0x008fe20000000000 */
.L_x_5:
[----:B------:R-:W-:Y:S05]  /*0340*/  BSYNC.RECONVERGENT B0 ;  /* 0x0000000000007941 */ /* 0x000fea0003800200 */
.L_x_4:
[----:B------:R-:W-:Y:S04]  /*0350*/  BSSY.RECONVERGENT B0, `(.L_x_6) ;  /* 0x000000a000007945 */ /* 0x000fe80003800200 */
        /* <DEDUP_REMOVED lines=9> */
.L_x_7:
[----:B------:R-:W-:Y:S05]  /*03f0*/  BSYNC.RECONVERGENT B0 ;  /* 0x0000000000007941 */ /* 0x000fea0003800200 */
.L_x_6:
[----:B------:R-:W3:Y:S01]  /*0400*/  LDCU.64 UR8, c[0x0][0x888] ;  /* 0x00011100ff0877ac */ /* 0x000ee20008000a00 */
[----:B------:R-:W-:Y:S02]  /*0410*/  UISETP.EQ.U32.AND UP1, UPT, UR6, URZ, UPT ;  /* 0x000000ff0600728c */ /* 0x000fe4000bf22070 */
[----:B------:R-:W-:Y:S02]  /*0420*/  UPLOP3.LUT UP5, UPT, UPT, UPT, UPT, 0x80, 0x8 ;  /* 0x000000000008789c */ /* 0x000fe40003faf070 */
[----:B---3--:R-:W-:-:S04]  /*0430*/  UISETP.NE.U32.AND UP0, UPT, UR8, URZ, UPT ;  /* 0x000000ff0800728c */ /* 0x008fc8000bf05070 */
[----:B------:R-:W-:-:S04]  /*0440*/  UISETP.NE.AND.EX UP0, UPT, UR9, URZ, UPT, UP0 ;  /* 0x000000ff0900728c */ /* 0x000fc8000bf05300 */
[----:B------:R-:W-:-:S04]  /*0450*/  UISETP.EQ.OR.EX UP2, UPT, UR7, URZ, !UP0, UP1 ;  /* 0x000000ff0700728c */ /* 0x000fc8000c742710 */
[----:B------:R-:W-:-:S05]  /*0460*/  UP2UR UR50, UPR, URZ, 0x4 ;  /* 0x00000004ff327883 */ /* 0x000fca0008000000 */
[----:B------:R-:W-:Y:S07]  /*0470*/  BRA.U !UP2, `(.L_x_8) ;  /* 0x000000010a207547 */ /* 0x000fee000b800000 */
[----:B------:R-:W-:Y:S01]  /*0480*/  UISETP.NE.U32.AND UP2, UPT, UR6, URZ, UPT ;  /* 0x000000ff0600728c */ /* 0x000fe2000bf45070 */
[----:B-----5:R-:W-:Y:S01]  /*0490*/  FSETP.NEU.AND P0, PT, R49, RZ, PT ;  /* 0x000000ff3100720b */ /* 0x020fe20003f0d000 */
[----:B------:R-:W-:Y:S02]  /*04a0*/  USEL UR6, URZ, 0xffffffff, UP0 ;  /* 0xffffffffff067887 */ /* 0x000fe40008000000 */
[----:B------:R-:W-:-:S10]  /*04b0*/  UISETP.NE.AND.EX UP2, UPT, UR7, URZ, UPT, UP2 ;  /* 0x000000ff0700728c */ /* 0x000fd4000bf45320 */
[----:B------:R-:W-:Y:S01]  /*04c0*/  VOTEU.ANY UP1, P0 ;  /* 0x0000000000ff7886 */ /* 0x000fe20000020100 */
[----:B------:R-:W-:-:S04]  /*04d0*/  @!UP2 USEL UR6, URZ, 0xffffffff, UP1 ;  /* 0xffffffffff06a887 */ /* 0x000fc80008800000 */
[----:B------:R-:W-:-:S04]  /*04e0*/  ULOP3.LUT UR6, UR6, 0x1, URZ, 0xc0, !UPT ;  /* 0x0000000106067892 */ /* 0x000fc8000f8ec0ff */
[----:B------:R-:W-:-:S11]  /*04f0*/  UISETP.NE.U32.AND UP5, UPT, UR6, 0x1, UPT ;  /* 0x000000010600788c */ /* 0x000fd6000bfa5070 */
.L_x_8:
[----:B------:R-:W3:Y:S01]  /*0500*/  SHFL.IDX PT, R0, R96, RZ, 0x1f ;  /* 0x00001fff60007589 */ /* 0x000ee200000e0000 */
[----:B------:R-:W-:-:S04]  /*0510*/  UISETP.NE.AND UP1, UPT, UR10, 0x2, UPT ;  /* 0x000000020a00788c */ /* 0x000fc8000bf25270 */
[----:B------:R-:W-:Y:S02]  /*0520*/  UISETP.EQ.AND UP2, UPT, UR5, URZ, !UP1 ;  /* 0x000000ff0500728c */ /* 0x000fe4000cf42270 */
[----:B------:R-:W-:-:S04]  /*0530*/  USEL UR6, URZ, 0x1, UP1 ;  /* 0x00000001ff067887 */ /* 0x000fc80008800000 */
[----:B------:R-:W-:Y:S02]  /*0540*/  PLOP3.LUT P5, PT, P1, PT, UP2, 0x80, 0x8 ;  /* 0x000000000008781c */ /* 0x000fe40000faf028 */
[----:B---3--:R-:W-:-:S13]  /*0550*/  ISETP.NE.AND P0, PT, R0, RZ, PT ;  /* 0x000000ff0000720c */ /* 0x008fda0003f05270 */
[----:B------:R-:W-:Y:S05]  /*0560*/  @P0 BRA `(.L_x_9) ;  /* 0x0000000000640947 */ /* 0x000fea0003800000 */
[----:B------:R-:W-:Y:S01]  /*0570*/  UMOV UR8, 0x400 ;  /* 0x0000040000087882 */ /* 0x000fe20000000000 */
[----:B------:R-:W-:Y:S01]  /*0580*/  UMOV UR7, 0x1 ;  /* 0x0000000100077882 */ /* 0x000fe20000000000 */
[----:B------:R-:W-:Y:S02]  /*0590*/  ULEA UR8, UR37, UR8, 0x18 ;  /* 0x0000000825087291 */ /* 0x000fe4000f8ec0ff */
[----:B------:R-:W-:-:S04]  /*05a0*/  UIADD3 UR12, UPT, UPT, -UR7, 0x100000, URZ ;  /* 0x00100000070c7890 */ /* 0x000fc8000fffe1ff */
[----:B------:R-:W-:Y:S02]  /*05b0*/  USHF.L.U32 UR13, UR12, 0xb, URZ ;  /* 0x0000000b0c0d7899 */ /* 0x000fe400080006ff */
[----:B------:R-:W-:Y:S01]  /*05c0*/  USHF.L.U32 UR12, UR12, 0x1, URZ ;  /* 0x000000010c0c7899 */ /* 0x000fe200080006ff */
[----:B------:R-:W-:Y:S01]  /*05d0*/  ELECT P0, URZ, PT ;  /* 0x0000000000ff782f */ /* 0x000fe20003800000 */
[----:B------:R-:W3:Y:S10]  /*05e0*/  FENCE.VIEW.ASYNC.S ;  /* 0x00000000000073c6 */ /* 0x000ef40000000000 */
[----:B---3--:R3:W4:Y:S01]  /*05f0*/  SYNCS.EXCH.64 URZ, [UR8], UR12 ;  /* 0x0000000c08ff75b2 */ /* 0x0087220008000100 */
[----:B------:R3:W1:Y:S01]  /*0600*/  SYNCS.EXCH.64 URZ, [UR8+0x40], UR12 ;  /* 0x0000400c08ff75b2 */ /* 0x0006620008000100 */
        /* <DEDUP_REMOVED lines=13> */
[----:B------:R3:W1:Y:S02]  /*06e0*/  SYNCS.EXCH.64 URZ, [UR8+0x78], UR12 ;  /* 0x0000780c08ff75b2 */ /* 0x0006640008000100 */
[----:B---3--:R-:W-:Y:S01]  /*06f0*/  NOP ;  /* 0x0000000000007918 */ /* 0x008fe20000000000 */
.L_x_9:
[----:B------:R-:W3:Y:S01]  /*0700*/  SHFL.IDX PT, R0, R96, RZ, 0x1f ;  /* 0x00001fff60007589 */ /* 0x000ee200000e0000 */
[----:B------:R-:W-:Y:S01]  /*0710*/  NOP ;  /* 0x0000000000007918 */ /* 0x000fe20000000000 */
[----:B---3--:R-:W-:-:S13]  /*0720*/  ISETP.NE.AND P0, PT, R0, 0x1, PT ;  /* 0x000000010000780c */ /* 0x008fda0003f05270 */
[----:B------:R-:W-:Y:S05]  /*0730*/  @P0 BRA `(.L_x_10) ;  /* 0x0000000000540947 */ /* 0x000fea0003800000 */
[----:B------:R-:W-:Y:S01]  /*0740*/  UMOV UR9, 0x400 ;  /* 0x0000040000097882 */ /* 0x000fe20000000000 */
[----:B------:R-:W-:Y:S01]  /*0750*/  UMOV UR8, 0x20 ;  /* 0x0000002000087882 */ /* 0x000fe20000000000 */
[----:B------:R-:W-:Y:S01]  /*0760*/  UMOV UR7, 0x80 ;  /* 0x0000008000077882 */ /* 0x000fe20000000000 */
[----:B------:R-:W-:Y:S02]  /*0770*/  ULEA UR9, UR37, UR9, 0x18 ;  /* 0x0000000925097291 */ /* 0x000fe4000f8ec0ff */
[----:B------:R-:W-:-:S04]  /*0780*/  UIADD3 UR12, UPT, UPT, -UR8, 0x100000, URZ ;  /* 0x00100000080c7890 */ /* 0x000fc8000fffe1ff */
[----:B------:R-:W-:Y:S02]  /*0790*/  USHF.L.U32 UR13, UR12, 0xb, URZ ;  /* 0x0000000b0c0d7899 */ /* 0x000fe400080006ff */
[----:B------:R-:W-:Y:S02]  /*07a0*/  USHF.L.U32 UR12, UR12, 0x1, URZ ;  /* 0x000000010c0c7899 */ /* 0x000fe400080006ff */
[----:B------:R-:W-:-:S04]  /*07b0*/  UIADD3 UR14, UPT, UPT, -UR7, 0x100000, URZ ;  /* 0x00100000070e7890 */ /* 0x000fc8000fffe1ff */
[----:B------:R-:W-:Y:S02]  /*07c0*/  USHF.L.U32 UR15, UR14, 0xb, URZ ;  /* 0x0000000b0e0f7899 */ /* 0x000fe400080006ff */
[----:B------:R-:W-:Y:S01]  /*07d0*/  USHF.L.U32 UR14, UR14, 0x1, URZ ;  /* 0x000000010e0e7899 */ /* 0x000fe200080006ff */
[----:B------:R-:W-:Y:S01]  /*07e0*/  ELECT P0, URZ, PT ;  /* 0x0000000000ff782f */ /* 0x000fe20003800000 */
[----:B------:R-:W3:Y:S02]  /*07f0*/  FENCE.VIEW.ASYNC.S ;  /* 0x00000000000073c6 */ /* 0x000ee40000000000 */
[----:B---3--:R3:W1:Y:S08]  /*0800*/  SYNCS.EXCH.64 URZ, [UR9+0x80], UR12 ;  /* 0x0000800c09ff75b2 */ /* 0x0086700008000100 */
[----:B------:R3:W1:Y:S01]  /*0810*/  SYNCS.EXCH.64 URZ, [UR9+0xa0], UR14 ;  /* 0x0000a00e09ff75b2 */ /* 0x0006620008000100 */
[----:B------:R3:W1:Y:S01]  /*0820*/  SYNCS.EXCH.64 URZ, [UR9+0x88], UR12 ;  /* 0x0000880c09ff75b2 */ /* 0x0006620008000100 */
[----:B------:R3:W1:Y:S01]  /*0830*/  SYNCS.EXCH.64 URZ, [UR9+0xa8], UR14 ;  /* 0x0000a80e09ff75b2 */ /* 0x0006620008000100 */
[----:B------:R3:W1:Y:S01]  /*0840*/  SYNCS.EXCH.64 URZ, [UR9+0x90], UR12 ;  /* 0x0000900c09ff75b2 */ /* 0x0006620008000100 */
[----:B------:R3:W1:Y:S01]  /*0850*/  SYNCS.EXCH.64 URZ, [UR9+0xb0], UR14 ;  /* 0x0000b00e09ff75b2 */ /* 0x0006620008000100 */
[----:B------:R3:W1:Y:S01]  /*0860*/  SYNCS.EXCH.64 URZ, [UR9+0x98], UR12 ;  /* 0x0000980c09ff75b2 */ /* 0x0006620008000100 */
[----:B------:R3:W1:Y:S01]  /*0870*/  SYNCS.EXCH.64 URZ, [UR9+0xb8], UR14 ;  /* 0x0000b80e09ff75b2 */ /* 0x0006620008000100 */
[----:B------:R-:W-:Y:S01]  /*0880*/  NOP ;  /* 0x0000000000007918 */ /* 0x000fe20000000000 */
.L_x_10:
[----:B------:R-:W2:Y:S01]  /*0890*/  SHFL.IDX PT, R0, R96, RZ, 0x1f ;  /* 0x00001fff60007589 */ /* 0x000ea200000e0000 */
[----:B------:R-:W-:Y:S01]  /*08a0*/  NOP ;  /* 0x0000000000007918 */ /* 0x000fe20000000000 */
[----:B--2---:R-:W-:-:S13]  /*08b0*/  ISETP.NE.AND P0, PT, R0, 0x3, PT ;  /* 0x000000030000780c */ /* 0x004fda0003f05270 */
[----:B------:R-:W-:Y:S05]  /*08c0*/  @P0 BRA `(.L_x_11) ;  /* 0x00000000002c0947 */ /* 0x000fea0003800000 */
[----:B------:R-:W-:Y:S01]  /*08d0*/  UMOV UR8, 0x400 ;  /* 0x0000040000087882 */ /* 0x000fe20000000000 */
[----:B------:R-:W-:Y:S01]  /*08e0*/  UMOV UR7, 0x20 ;  /* 0x0000002000077882 */ /* 0x000fe20000000000 */
[----:B------:R-:W-:Y:S02]  /*08f0*/  ULEA UR8, UR37, UR8, 0x18 ;  /* 0x0000000825087291 */ /* 0x000fe4000f8ec0ff */
[----:B---3--:R-:W-:-:S04]  /*0900*/  UIADD3 UR12, UPT, UPT, -UR7, 0x100000, URZ ;  /* 0x00100000070c7890 */ /* 0x008fc8000fffe1ff */
[----:B------:R-:W-:Y:S02]  /*0910*/  USHF.L.U32 UR13, UR12, 0xb, URZ ;  /* 0x0000000b0c0d7899 */ /* 0x000fe400080006ff */
[----:B------:R-:W-:Y:S01]  /*0920*/  USHF.L.U32 UR12, UR12, 0x1, URZ ;  /* 0x000000010c0c7899 */ /* 0x000fe200080006ff */
[----:B------:R-:W-:Y:S01]  /*0930*/  ELECT P0, URZ, PT ;  /* 0x0000000000ff782f */ /* 0x000fe20003800000 */
[----:B------:R-:W2:Y:S10]  /*0940*/  FENCE.VIEW.ASYNC.S ;  /* 0x00000000000073c6 */ /* 0x000eb40000000000 */
[----:B--2---:R2:W3:Y:S01]  /*0950*/  SYNCS.EXCH.64 URZ, [UR8+0xc0], UR12 ;  /* 0x0000c00c08ff75b2 */ /* 0x0044e20008000100 */
[----:B------:R2:W1:Y:S01]  /*0960*/  SYNCS.EXCH.64 URZ, [UR8+0xc8], UR12 ;  /* 0x0000c80c08ff75b2 */ /* 0x0004620008000100 */
[----:B------:R-:W-:Y:S01]  /*0970*/  NOP ;  /* 0x0000000000007918 */ /* 0x000fe20000000000 */
.L_x_11:
[----:B------:R-:W4:Y:S01]  /*0980*/  SHFL.IDX PT, R0, R96, RZ, 0x1f ;  /* 0x00001fff60007589 */ /* 0x000f2200000e0000 */
[----:B------:R-:W-:Y:S01]  /*0990*/  NOP ;  /* 0x0000000000007918 */ /* 0x000fe20000000000 */
[----:B----4-:R-:W-:-:S13]  /*09a0*/  ISETP.NE.AND P0, PT, R0, 0x4, PT ;  /* 0x000000040000780c */ /* 0x010fda0003f05270 */
[----:B------:R-:W-:Y:S05]  /*09b0*/  @P0 BRA `(.L_x_12) ;  /* 0x0000000000480947 */ /* 0x000fea0003800000 */
[----:B---3--:R-:W-:Y:S01]  /*09c0*/  UMOV UR9, 0x1e0 ;  /* 0x000001e000097882 */ /* 0x008fe20000000000 */
[----:B--2---:R-:W-:Y:S01]  /*09d0*/  UMOV UR8, 0x400 ;  /* 0x0000040000087882 */ /* 0x004fe20000000000 */
[----:B------:R-:W-:Y:S01]  /*09e0*/  USEL UR9, UR9, 0x1a0, UP5 ;  /* 0x000001a009097887 */ /* 0x000fe2000a800000 */
        /* <DEDUP_REMOVED lines=9> */
[----:B------:R-:W2:Y:S02]  /*0a80*/  FENCE.VIEW.ASYNC.S ;  /* 0x00000000000073c6 */ /* 0x000ea40000000000 */
[----:B--2---:R4:W2:Y:S08]  /*0a90*/  SYNCS.EXCH.64 URZ, [UR8+0xd0], UR12 ;  /* 0x0000d00c08ff75b2 */ /* 0x0048b00008000100 */
[----:B------:R4:W3:Y:S01]  /*0aa0*/  SYNCS.EXCH.64 URZ, [UR8+0xe0], UR14 ;  /* 0x0000e00e08ff75b2 */ /* 0x0008e20008000100 */
[----:B------:R4:W1:Y:S01]  /*0ab0*/  SYNCS.EXCH.64 URZ, [UR8+0xd8], UR12 ;  /* 0x0000d80c08ff75b2 */ /* 0x0008620008000100 */
[----:B------:R4:W1:Y:S02]  /*0ac0*/  SYNCS.EXCH.64 URZ, [UR8+0xe8], UR14 ;  /* 0x0000e80e08ff75b2 */ /* 0x0008640008000100 */
[----:B----4-:R-:W-:Y:S01]  /*0ad0*/  NOP ;  /* 0x0000000000007918 */ /* 0x010fe20000000000 */
.L_x_12:
[----:B------:R-:W4:Y:S01]  /*0ae0*/  SHFL.IDX PT, R0, R96, RZ, 0x1f ;  /* 0x00001fff60007589 */ /* 0x000f2200000e0000 */
[----:B------:R-:W-:Y:S01]  /*0af0*/  NOP ;  /* 0x0000000000007918 */ /* 0x000fe20000000000 */
[----:B----4-:R-:W-:-:S13]  /*0b00*/  ISETP.NE.AND P0, PT, R0, 0x5, PT ;  /* 0x000000050000780c */ /* 0x010fda0003f05270 */
[----:B------:R-:W-:Y:S05]  /*0b10*/  @P0 BRA `(.L_x_13) ;  /* 0x0000000000540947 */ /* 0x000fea0003800000 */
[----:B---3--:R-:W-:Y:S01]  /*0b20*/  UMOV UR9, 0x400 ;  /* 0x0000040000097882 */ /* 0x008fe20000000000 */
[----:B--2---:R-:W-:Y:S01]  /*0b30*/  UMOV UR8, 0x1 ;  /* 0x0000000100087882 */ /* 0x004fe20000000000 */
        /* <DEDUP_REMOVED lines=13> */
[----:B------:R4:W1:Y:S01]  /*0c10*/  SYNCS.EXCH.64 URZ, [UR9+0x118], UR14 ;  /* 0x0001180e09ff75b2 */ /* 0x0008620008000100 */
[----:B------:R4:W1:Y:S01]  /*0c20*/  SYNCS.EXCH.64 URZ, [UR9+0x100], UR12 ;  /* 0x0001000c09ff75b2 */ /* 0x0008620008000100 */
[----:B------:R4:W1:Y:S01]  /*0c30*/  SYNCS.EXCH.64 URZ, [UR9+0x120], UR14 ;  /* 0x0001200e09ff75b2 */ /* 0x0008620008000100 */
[----:B------:R4:W1:Y:S01]  /*0c40*/  SYNCS.EXCH.64 URZ, [UR9+0x108], UR12 ;  /* 0x0001080c09ff75b2 */ /* 0x0008620008000100 */
[----:B------:R4:W1:Y:S02]  /*0c50*/  SYNCS.EXCH.64 URZ, [UR9+0x128], UR14 ;  /* 0x0001280e09ff75b2 */ /* 0x0008640008000100 */
[----:B----4-:R-:W-:Y:S01]  /*0c60*/  NOP ;  /* 0x0000000000007918 */ /* 0x010fe20000000000 */
.L_x_13:
[----:B------:R-:W4:Y:S01]  /*0c70*/  SHFL.IDX PT, R0, R96, RZ, 0x1f ;  /* 0x00001fff60007589 */ /* 0x000f2200000e0000 */
[----:B------:R-:W-:Y:S01]  /*0c80*/  ISETP.NE.OR P1, PT, RZ, UR10, !P1 ;  /* 0x0000000aff007c0c */ /* 0x000fe2000cf25670 */
[----:B------:R-:W-:Y:S01]  /*0c90*/  NOP ;  /* 0x0000000000007918 */ /* 0x000fe20000000000 */
[----:B----4-:R-:W-:-:S13]  /*0ca0*/  ISETP.NE.AND P0, PT, R0, 0x3, PT ;  /* 0x000000030000780c */ /* 0x010fda0003f05270 */
[----:B------:R-:W-:Y:S05]  /*0cb0*/  @P0 BRA `(.L_x_14) ;  /* 0x0000000000340947 */ /* 0x000fea0003800000 */
[----:B--2---:R-:W-:Y:S01]  /*0cc0*/  UMOV UR8, 0x400 ;  /* 0x0000040000087882 */ /* 0x004fe20000000000 */
[----:B------:R-:W-:Y:S01]  /*0cd0*/  UMOV UR7, 0x20 ;  /* 0x0000002000077882 */ /* 0x000fe20000000000 */
[----:B------:R-:W-:Y:S02]  /*0ce0*/  ULEA UR8, UR37, UR8, 0x18 ;  /* 0x0000000825087291 */ /* 0x000fe4000f8ec0ff */
[----:B---3--:R-:W-:-:S04]  /*0cf0*/  UIADD3 UR12, UPT, UPT, -UR7, 0x100000, URZ ;  /* 0x00100000070c7890 */ /* 0x008fc8000fffe1ff */
[----:B------:R-:W-:Y:S02]  /*0d00*/  USHF.L.U32 UR13, UR12, 0xb, URZ ;  /* 0x0000000b0c0d7899 */ /* 0x000fe400080006ff */
[----:B------:R-:W-:Y:S01]  /*0d10*/  USHF.L.U32 UR12, UR12, 0x1, URZ ;  /* 0x000000010c0c7899 */ /* 0x000fe200080006ff */
[----:B------:R-:W-:Y:S01]  /*0d20*/  ELECT P0, URZ, PT ;  /* 0x0000000000ff782f */ /* 0x000fe20003800000 */
[----:B------:R-:W2:Y:S10]  /*0d30*/  FENCE.VIEW.ASYNC.S ;  /* 0x00000000000073c6 */ /* 0x000eb40000000000 */
[----:B--2---:R4:W2:Y:S01]  /*0d40*/  SYNCS.EXCH.64 URZ, [UR8+0x130], UR12 ;  /* 0x0001300c08ff75b2 */ /* 0x0048a20008000100 */
[----:B------:R4:W3:Y:S01]  /*0d50*/  SYNCS.EXCH.64 URZ, [UR8+0x140], UR12 ;  /* 0x0001400c08ff75b2 */ /* 0x0008e20008000100 */
[----:B------:R4:W1:Y:S01]  /*0d60*/  SYNCS.EXCH.64 URZ, [UR8+0x138], UR12 ;  /* 0x0001380c08ff75b2 */ /* 0x0008620008000100 */
[----:B------:R4:W1:Y:S02]  /*0d70*/  SYNCS.EXCH.64 URZ, [UR8+0x148], UR12 ;  /* 0x0001480c08ff75b2 */ /* 0x0008640008000100 */
[----:B----4-:R-:W-:Y:S01]  /*0d80*/  NOP ;  /* 0x0000000000007918 */ /* 0x010fe20000000000 */
.L_x_14:
[----:B------:R-:W-:Y:S01]  /*0d90*/  VOTEU.ALL UP1, P1 ;  /* 0x0000000000ff7886 */ /* 0x000fe20000820000 */
[----:B--2---:R-:W2:Y:S01]  /*0da0*/  LDCU UR8, c[0x0][0x36c] ;  /* 0x00006d80ff0877ac */ /* 0x004ea20008000800 */
[----:B------:R-:W-:Y:S01]  /*0db0*/  NOP ;  /* 0x0000000000007918 */ /* 0x000fe20000000000 */
[----:B------:R-:W-:Y:S01]  /*0dc0*/  LOP3.LUT R10, R105, 0x1f, RZ, 0xc0, !PT ;  /* 0x0000001f690a7812 */ /* 0x000fe200078ec0ff */
[----:B---3--:R-:W-:Y:S01]  /*0dd0*/  UMOV UR12, 0x20 ;  /* 0x00000020000c7882 */ /* 0x008fe20000000000 */
[----:B------:R-:W-:Y:S01]  /*0de0*/  @!UP1 UMOV UR7, 0x400 ;  /* 0x0000040000079882 */ /* 0x000fe20000000000 */
[----:B------:R-:W-:-:S04]  /*0df0*/  @!UP1 UIADD3 UR12, UPT, UPT, -UR12, 0x100000, URZ ;  /* 0x001000000c0c9890 */ /* 0x000fc8000fffe1ff */
[----:B------:R-:W-:Y:S02]  /*0e00*/  @!UP1 USHF.L.U32 UR13, UR12, 0xb, URZ ;  /* 0x0000000b0c0d9899 */ /* 0x000fe400080006ff */
[----:B------:R-:W-:Y:S02]  /*0e10*/  @!UP1 USHF.L.U32 UR12, UR12, 0x1, URZ ;  /* 0x000000010c0c9899 */ /* 0x000fe400080006ff */
[----:B------:R-:W-:Y:S01]  /*0e20*/  @!UP1 ULEA UR7, UR37, UR7, 0x18 ;  /* 0x0000000725079291 */ /* 0x000fe2000f8ec0ff */
[----:B------:R-:W-:Y:S01]  /*0e30*/  VOTEU.ALL UP1, P1 ;  /* 0x0000000000ff7886 */ /* 0x000fe20000820000 */
[----:B------:R-:W-:Y:S01]  /*0e40*/  UISETP.NE.AND UP4, UPT, UR10, URZ, UPT ;  /* 0x000000ff0a00728c */ /* 0x000fe2000bf85270 */
[----:B------:R-:W3:Y:S09]  /*0e50*/  FENCE.VIEW.ASYNC.S ;  /* 0x00000000000073c6 */ /* 0x000ef20000000000 */
[----:B---3--:R3:W4:Y:S01]  /*0e60*/  @!UP1 SYNCS.EXCH.64 URZ, [UR7+0x150], UR12 ;  /* 0x0001500c07ff95b2 */ /* 0x0087220008000100 */
[----:B--2---:R-:W-:-:S09]  /*0e70*/  UISETP.EQ.U32.AND UP1, UPT, UR8, 0x1, UPT ;  /* 0x000000010800788c */ /* 0x004fd2000bf22070 */
[----:B------:R-:W-:Y:S05]  /*0e80*/  BRA.U !UP1, `(.L_x_15) ;  /* 0x0000000109087547 */ /* 0x000fea000b800000 */
[----:B-1--4-:R-:W-:Y:S01]  /*0e90*/  UCGABAR_ARV ;  /* 0x00000000000079c7 */ /* 0x012fe20008000000 */
[----:B------:R-:W-:Y:S05]  /*0ea0*/  BRA `(.L_x_16) ;  /* 0x0000000000047947 */ /* 0x000fea0003800000 */
.L_x_15:
[----:B-1--4-:R-:W-:Y:S01]  /*0eb0*/  NOP ;  /* 0x0000000000007918 */ /* 0x012fe20000000000 */
.L_x_16:
[----:B------:R-:W1:Y:S01]  /*0ec0*/  S2R R15, SR_CTAID.Y ;  /* 0x00000000000f7919 */ /* 0x000e620000002600 */
[----:B------:R-:W-:-:S05]  /*0ed0*/  CS2R.32 R91, SR_CgaSize ;  /* 0x00000000005b7805 */ /* 0x000fca0000008a00 */
[----:B------:R-:W-:-:S05]  /*0ee0*/  IMAD R91, R91, -0xa0, RZ ;  /* 0xffffff605b5b7824 */ /* 0x000fca00078e02ff */
[----:B---3--:R-:W-:-:S14]  /*0ef0*/  R2UR UR7, R91 ;  /* 0x000000005b0772ca */ /* 0x008fdc00000e0000 */
[----:B------:R-:W2:Y:S01]  /*0f00*/  LDCU UR7, c[0x0][UR7+0x2b4] ;  /* 0x00005680070777ac */ /* 0x000ea20008000800 */
[----:B------:R-:W-:-:S05]  /*0f10*/  CS2R.32 R0, SR_CgaSize ;  /* 0x0000000000007805 */ /* 0x000fca0000008a00 */
[----:B------:R-:W-:-:S06]  /*0f20*/  IMAD R0, R0, -0xa0, RZ ;  /* 0xffffff6000007824 */ /* 0x000fcc00078e02ff */
[----:B------:R-:W3:Y:S01]  /*0f30*/  LDC R0, c[0x0][R0+0x2a4] ;  /* 0x0000a90000007b82 */ /* 0x000ee20000000800 */
[----:B------:R-:W-:Y:S01]  /*0f40*/  PRMT R8, RZ, 0x7610, R8 ;  /* 0x00007610ff087816 */ /* 0x000fe20000000008 */
[----:B------:R-:W4:Y:S01]  /*0f50*/  S2R R9, SR_CTAID.X ;  /* 0x0000000000097919 */ /* 0x000f220000002500 */
[----:B------:R-:W-:-:S05]  /*0f60*/  CS2R.32 R91, SR_CgaSize ;  /* 0x00000000005b7805 */ /* 0x000fca0000008a00 */
[----:B------:R-:W-:-:S05]  /*0f70*/  IMAD R91, R91, -0xa0, RZ ;  /* 0xffffff605b5b7824 */ /* 0x000fca00078e02ff */
[----:B------:R-:W-:-:S14]  /*0f80*/  R2UR UR8, R91 ;  /* 0x000000005b0872ca */ /* 0x000fdc00000e0000 */
[----:B------:R-:W3:Y:S01]  /*0f90*/  LDCU UR8, c[0x0][UR8+0x2b0] ;  /* 0x00005600080877ac */ /* 0x000ee20008000800 */
[----:B------:R-:W-:Y:S01]  /*0fa0*/  UISETP.NE.AND UP2, UPT, UR10, 0x2, UPT ;  /* 0x000000020a00788c */ /* 0x000fe2000bf45270 */
[----:B------:R-:W2:Y:S01]  /*0fb0*/  LDC R11, c[0x0][0xb24] ;  /* 0x0002c900ff0b7b82 */ /* 0x000ea20000000800 */
[----:B------:R-:W-:-:S05]  /*0fc0*/  CS2R.32 R2, SR_CgaSize ;  /* 0x0000000000027805 */ /* 0x000fca0000008a00 */
[----:B------:R-:W-:-:S06]  /*0fd0*/  IMAD R2, R2, -0xa0, RZ ;  /* 0xffffff6002027824 */ /* 0x000fcc00078e02ff */
[----:B------:R-:W3:Y:S08]  /*0fe0*/  LDC R2, c[0x0][R2+0x2a0] ;  /* 0x0000a80002027b82 */ /* 0x000ef00000000800 */
[----:B------:R-:W3:Y:S01]  /*0ff0*/  LDC R40, c[0x0][0xb24] ;  /* 0x0002c900ff287b82 */ /* 0x000ee20000000800 */
[----:B-1----:R-:W-:-:S07]  /*1000*/  I2FP.F32.U32 R90, R15 ;  /* 0x0000000f005a7245 */ /* 0x002fce0000201000 */
[----:B------:R-:W1:Y:S01]  /*1010*/  S2UR UR36, SR_CTAID.Z ;  /* 0x00000000002479c3 */ /* 0x000e620000002700 */
[----:B--2---:R-:W-:Y:S01]  /*1020*/  ISETP.GE.AND P0, PT, R11, 0x1, PT ;  /* 0x000000010b00780c */ /* 0x004fe20003f06270 */
[----:B----4-:R-:W-:Y:S01]  /*1030*/  IMAD.MOV.U32 R14, RZ, RZ, R9 ;  /* 0x000000ffff0e7224 */ /* 0x010fe200078e0009 */
[----:B------:R-:W-:Y:S01]  /*1040*/  I2FP.F32.U32 R91, R9 ;  /* 0x00000009005b7245 */ /* 0x000fe20000201000 */
[----:B------:R-:W-:Y:S01]  /*1050*/  FMUL R90, R90, UR7 ;  /* 0x000000075a5a7c20 */ /* 0x000fe20008400000 */
[----:B------:R-:W2:Y:S03]  /*1060*/  LDCU UR7, c[0x0][0xb30] ;  /* 0x00016600ff0777ac */ /* 0x000ea60008000800 */
[----:B---3--:R-:W-:Y:S02]  /*1070*/  FMUL R91, R91, UR8 ;  /* 0x000000085b5b7c20 */ /* 0x008fe40008400000 */
[----:B------:R-:W3:Y:S08]  /*1080*/  F2I.U32.TRUNC.NTZ R90, R90 ;  /* 0x0000005a005a7305 */ /* 0x000ef0000020f000 */
[----:B------:R-:W4:Y:S01]  /*1090*/  F2I.U32.TRUNC.NTZ R91, R91 ;  /* 0x0000005b005b7305 */ /* 0x000f22000020f000 */
[----:B--2---:R-:W-:Y:S01]  /*10a0*/  UISETP.NE.AND UP3, UPT, UR7, 0x1, UPT ;  /* 0x000000010700788c */ /* 0x004fe2000bf65270 */
[----:B---3--:R-:W-:-:S05]  /*10b0*/  IADD3 R90, PT, PT, -R90, RZ, RZ ;  /* 0x000000ff5a5a7210 */ /* 0x008fca0007ffe1ff */
[----:B------:R-:W-:Y:S01]  /*10c0*/  IMAD R90, R0, R90, R15 ;  /* 0x0000005a005a7224 */ /* 0x000fe200078e020f */
[----:B------:R-:W-:Y:S01]  /*10d0*/  PRMT R0, RZ, 0x7610, R0 ;  /* 0x00007610ff007816 */ /* 0x000fe20000000000 */
[----:B----4-:R-:W-:-:S04]  /*10e0*/  IMAD.MOV R91, RZ, RZ, -R91 ;  /* 0x000000ffff5b7224 */ /* 0x010fc800078e0a5b */
[----:B------:R-:W-:Y:S01]  /*10f0*/  IMAD R91, R2, R91, R9 ;  /* 0x0000005b025b7224 */ /* 0x000fe200078e0209 */
[----:B-1----:R-:W-:Y:S06]  /*1100*/  BRA.U UP4, `(.L_x_17) ;  /* 0x0000000104247547 */ /* 0x002fec000b800000 */
[----:B------:R-:W-:Y:S01]  /*1110*/  ISETP.NE.AND P1, PT, R90, RZ, PT ;  /* 0x000000ff5a00720c */ /* 0x000fe20003f25270 */
[----:B------:R-:W-:Y:S01]  /*1120*/  IMAD.MOV.U32 R0, RZ, RZ, 0x3 ;  /* 0x00000003ff007424 */ /* 0x000fe200078e00ff */
[C---:B------:R-:W-:Y:S02]  /*1130*/  LOP3.LUT R2, R91.reuse, 0xfffffffe, RZ, 0xc0, !PT ;  /* 0xfffffffe5b027812 */ /* 0x040fe400078ec0ff */
[----:B------:R-:W-:Y:S02]  /*1140*/  ISETP.LT.U32.OR P1, PT, R91, 0x2, !P1 ;  /* 0x000000025b00780c */ /* 0x000fe40004f21470 */
[----:B------:R-:W-:Y:S02]  /*1150*/  SHF.L.U32 R0, R0, R2, RZ ;  /* 0x0000000200007219 */ /* 0x000fe400000006ff */
[----:B------:R-:W-:Y:S02]  /*1160*/  SEL R4, RZ, 0x1, !P1 ;  /* 0x00000001ff047807 */ /* 0x000fe40004800000 */
[----:B------:R-:W-:-:S05]  /*1170*/  SEL R3, RZ, 0x2, !P1 ;  /* 0x00000002ff037807 */ /* 0x000fca0004800000 */
[----:B------:R-:W-:-:S05]  /*1180*/  IMAD.IADD R3, R4, 0x1, R3 ;  /* 0x0000000104037824 */ /* 0x000fca00078e0203 */
[----:B------:R-:W-:Y:S02]  /*1190*/  PRMT R8, R3, 0x7610, R8 ;  /* 0x0000761003087816 */ /* 0x000fe40000000008 */
.L_x_17:
[----:B------:R-:W-:Y:S05]  /*11a0*/  @!P0 BRA `(.L_x_18) ;  /* 0x0000000000b88947 */ /* 0x000fea0003800000 */
[----:B------:R-:W1:Y:S01]  /*11b0*/  LDC.64 R4, c[0x0][0xb18] ;  /* 0x0002c600ff047b82 */ /* 0x000e620000000a00 */
[----:B------:R-:W-:-:S07]  /*11c0*/  ISETP.NE.AND P0, PT, R11, 0x1, PT ;  /* 0x000000010b00780c */ /* 0x000fce0003f05270 */
[----:B------:R-:W2:Y:S08]  /*11d0*/  LDC R14, c[0x0][0xb0c] ;  /* 0x0002c300ff0e7b82 */ /* 0x000eb00000000800 */
[----:B------:R-:W3:Y:S08]  /*11e0*/  LDC R16, c[0x0][0x370] ;  /* 0x0000dc00ff107b82 */ /* 0x000ef00000000800 */
[----:B------:R-:W4:Y:S01]  /*11f0*/  LDC R13, c[0x0][0x374] ;  /* 0x0000dd00ff0d7b82 */ /* 0x000f220000000800 */
[----:B-1----:R-:W-:-:S07]  /*1200*/  ISETP.NE.AND P1, PT, R4, 0x1, PT ;  /* 0x000000010400780c */ /* 0x002fce0003f25270 */
[----:B------:R-:W3:Y:S01]  /*1210*/  LDC.64 R6, c[0x0][0xb10] ;  /* 0x0002c400ff067b82 */ /* 0x000ee20000000a00 */
[----:B--2---:R-:W-:-:S07]  /*1220*/  ISETP.NE.AND P2, PT, R14, 0x1, PT ;  /* 0x000000010e00780c */ /* 0x004fce0003f45270 */
[----:B------:R-:W1:Y:S08]  /*1230*/  LDC R12, c[0x0][0xb20] ;  /* 0x0002c800ff0c7b82 */ /* 0x000e700000000800 */
[----:B------:R-:W2:Y:S01]  /*1240*/  LDC.64 R2, c[0x0][0xb28] ;  /* 0x0002ca00ff027b82 */ /* 0x000ea20000000a00 */
[----:B----4-:R-:W-:-:S04]  /*1250*/  IMAD.HI.U32 R17, R13, R5, RZ ;  /* 0x000000050d117227 */ /* 0x010fc800078e00ff */
[----:B------:R-:W-:-:S04]  /*1260*/  IMAD.HI.U32 R5, R15, R5, RZ ;  /* 0x000000050f057227 */ /* 0x000fc800078e00ff */
[----:B---3--:R-:W-:-:S05]  /*1270*/  IMAD.HI.U32 R18, R16, R6, RZ ;  /* 0x0000000610127227 */ /* 0x008fca00078e00ff */
[-C--:B------:R-:W-:Y:S01]  /*1280*/  @P2 SHF.R.U32.HI R16, RZ, R7.reuse, R18 ;  /* 0x00000007ff102219 */ /* 0x080fe20000011612 */
[----:B------:R-:W-:Y:S01]  /*1290*/  IMAD.HI.U32 R18, R9, R6, RZ ;  /* 0x0000000609127227 */ /* 0x000fe200078e00ff */
[-C--:B-1----:R-:W-:Y:S02]  /*12a0*/  @P1 SHF.R.U32.HI R13, RZ, R12.reuse, R17 ;  /* 0x0000000cff0d1219 */ /* 0x082fe40000011611 */
[----:B------:R-:W-:Y:S02]  /*12b0*/  SHF.R.U32.HI R5, RZ, R12, R5 ;  /* 0x0000000cff057219 */ /* 0x000fe40000011605 */
[----:B------:R-:W-:Y:S02]  /*12c0*/  SHF.R.U32.HI R18, RZ, R7, R18 ;  /* 0x00000007ff127219 */ /* 0x000fe40000011612 */
[----:B------:R-:W-:Y:S01]  /*12d0*/  SEL R5, R15, R5, !P1 ;  /* 0x000000050f057207 */ /* 0x000fe20004800000 */
[----:B--2---:R-:W-:Y:S01]  /*12e0*/  IMAD.HI.U32 R17, R13, R2, RZ ;  /* 0x000000020d117227 */ /* 0x004fe200078e00ff */
[----:B------:R-:W-:-:S03]  /*12f0*/  SEL R18, R9, R18, !P2 ;  /* 0x0000001209127207 */ /* 0x000fc60005000000 */
[----:B------:R-:W-:Y:S01]  /*1300*/  IMAD.HI.U32 R6, R16, R2, RZ ;  /* 0x0000000210067227 */ /* 0x000fe200078e00ff */
[----:B------:R-:W-:-:S04]  /*1310*/  @P0 SHF.R.U32.HI R13, RZ, R3, R17 ;  /* 0x00000003ff0d0219 */ /* 0x000fc80000011611 */
[----:B------:R-:W-:Y:S01]  /*1320*/  @P0 SHF.R.U32.HI R16, RZ, R3, R6 ;  /* 0x00000003ff100219 */ /* 0x000fe20000011606 */
[----:B------:R-:W-:-:S04]  /*1330*/  IMAD R13, R13, R11, RZ ;  /* 0x0000000b0d0d7224 */ /* 0x000fc800078e02ff */
[----:B------:R-:W-:Y:S01]  /*1340*/  IMAD R6, R16, R11, RZ ;  /* 0x0000000b10067224 */ /* 0x000fe200078e02ff */
[----:B------:R-:W-:-:S04]  /*1350*/  ISETP.GE.AND P1, PT, R5, R13, PT ;  /* 0x0000000d0500720c */ /* 0x000fc80003f26270 */
[----:B------:R-:W-:Y:S01]  /*1360*/  ISETP.GE.OR P1, PT, R18, R6, P1 ;  /* 0x000000061200720c */ /* 0x000fe20000f26670 */
[----:B------:R-:W-:-:S05]  /*1370*/  IMAD.HI.U32 R6, R5, R2, RZ ;  /* 0x0000000205067227 */ /* 0x000fca00078e00ff */
[----:B------:R-:W-:-:S04]  /*1380*/  SHF.R.U32.HI R6, RZ, R3, R6 ;  /* 0x00000003ff067219 */ /* 0x000fc80000011606 */
[----:B------:R-:W-:-:S03]  /*1390*/  SEL R6, R5, R6, !P0 ;  /* 0x0000000605067207 */ /* 0x000fc60004000000 */
[----:B------:R-:W-:Y:S01]  /*13a0*/  @!P1 IMAD.HI.U32 R7, R18, R2, RZ ;  /* 0x0000000212079227 */ /* 0x000fe200078e00ff */
[----:B------:R-:W-:-:S04]  /*13b0*/  IADD3 R2, PT, PT, -R6, RZ, RZ ;  /* 0x000000ff06027210 */ /* 0x000fc80007ffe1ff */
[----:B------:R-:W-:Y:S01]  /*13c0*/  @!P1 SHF.R.U32.HI R3, RZ, R3, R7 ;  /* 0x00000003ff039219 */ /* 0x000fe20000011607 */
[----:B------:R-:W-:Y:S01]  /*13d0*/  IMAD R2, R11, R2, R5 ;  /* 0x000000020b027224 */ /* 0x000fe200078e0205 */
[----:B------:R-:W-:Y:S02]  /*13e0*/  IADD3 R7, PT, PT, -R5, RZ, RZ ;  /* 0x000000ff05077210 */ /* 0x000fe40007ffe1ff */
[----:B------:R-:W-:-:S03]  /*13f0*/  @!P1 SEL R3, R18, R3, !P0 ;  /* 0x0000000312039207 */ /* 0x000fc60004000000 */
[----:B------:R-:W-:Y:S02]  /*1400*/  IMAD R7, R4, R7, R15 ;  /* 0x0000000704077224 */ /* 0x000fe400078e020f */
[--C-:B------:R-:W-:Y:S02]  /*1410*/  @!P1 IMAD.IADD R6, R6, 0x1, -R3.reuse ;  /* 0x0000000106069824 */ /* 0x100fe400078e0a03 */
[----:B------:R-:W-:Y:S01]  /*1420*/  @!P1 IMAD R3, R2, R16, R3 ;  /* 0x0000001002039224 */ /* 0x000fe200078e0203 */
[----:B------:R-:W-:Y:S01]  /*1430*/  IADD3 R2, PT, PT, -R18, RZ, RZ ;  /* 0x000000ff12027210 */ /* 0x000fe20007ffe1ff */
[----:B------:R-:W-:Y:S02]  /*1440*/  @!P1 IMAD R5, R6, R11, R18 ;  /* 0x0000000b06059224 */ /* 0x000fe400078e0212 */
[----:B------:R-:W-:Y:S02]  /*1450*/  @!P1 IMAD.MOV.U32 R18, RZ, RZ, R3 ;  /* 0x000000ffff129224 */ /* 0x000fe400078e0003 */
[----:B------:R-:W-:-:S02]  /*1460*/  IMAD R2, R14, R2, R9 ;  /* 0x000000020e027224 */ /* 0x000fc400078e0209 */
[----:B------:R-:W-:Y:S02]  /*1470*/  IMAD R15, R5, R4, R7 ;  /* 0x00000004050f7224 */ /* 0x000fe400078e0207 */
[----:B------:R-:W-:Y:S02]  /*1480*/  IMAD R14, R18, R14, R2 ;  /* 0x0000000e120e7224 */ /* 0x000fe400078e0202 */
.L_x_18:
[----:B------:R-:W-:Y:S05]  /*1490*/  BRA.U UP3, `(.L_x_19) ;  /* 0x0000000103407547 */ /* 0x000fea000b800000 */
[----:B------:R-:W1:Y:S08]  /*14a0*/  LDC.64 R4, c[0x0][0xb10] ;  /* 0x0002c400ff047b82 */ /* 0x000e700000000a00 */
[----:B------:R-:W2:Y:S08]  /*14b0*/  LDC.64 R2, c[0x0][0xb18] ;  /* 0x0002c600ff027b82 */ /* 0x000eb00000000a00 */
[----:B------:R-:W3:Y:S08]  /*14c0*/  LDC R6, c[0x0][0xb20] ;  /* 0x0002c800ff067b82 */ /* 0x000ef00000000800 */
[----:B------:R-:W4:Y:S01]  /*14d0*/  LDC R7, c[0x0][0xb0c] ;  /* 0x0002c300ff077b82 */ /* 0x000f220000000800 */
[----:B-1----:R-:W-:-:S05]  /*14e0*/  IMAD.HI.U32 R4, R14, R4, RZ ;  /* 0x000000040e047227 */ /* 0x002fca00078e00ff */
[----:B------:R-:W-:Y:S01]  /*14f0*/  SHF.R.U32.HI R4, RZ, R5, R4 ;  /* 0x00000005ff047219 */ /* 0x000fe20000011604 */
[----:B--2---:R-:W-:Y:S01]  /*1500*/  IMAD.HI.U32 R3, R15, R3, RZ ;  /* 0x000000030f037227 */ /* 0x004fe200078e00ff */
[----:B------:R-:W-:-:S04]  /*1510*/  ISETP.NE.AND P0, PT, R2, 0x1, PT ;  /* 0x000000010200780c */ /* 0x000fc80003f05270 */
[----:B---3--:R-:W-:-:S04]  /*1520*/  SHF.R.U32.HI R3, RZ, R6, R3 ;  /* 0x00000006ff037219 */ /* 0x008fc80000011603 */
[----:B------:R-:W-:Y:S02]  /*1530*/  SEL R3, R15, R3, !P0 ;  /* 0x000000030f037207 */ /* 0x000fe40004000000 */
[----:B----4-:R-:W-:-:S04]  /*1540*/  ISETP.NE.AND P1, PT, R7, 0x1, PT ;  /* 0x000000010700780c */ /* 0x010fc80003f25270 */
[----:B------:R-:W-:-:S05]  /*1550*/  SEL R5, R14, R4, !P1 ;  /* 0x000000040e057207 */ /* 0x000fca0004800000 */
[----:B------:R-:W-:Y:S02]  /*1560*/  IMAD.IADD R4, R3, 0x1, -R5 ;  /* 0x0000000103047824 */ /* 0x000fe400078e0a05 */
[----:B------:R-:W-:Y:S02]  /*1570*/  IMAD.IADD R3, R5, 0x1, -R3 ;  /* 0x0000000105037824 */ /* 0x000fe400078e0a03 */
[----:B------:R-:W-:Y:S02]  /*1580*/  IMAD R14, R4, R7, R14 ;  /* 0x00000007040e7224 */ /* 0x000fe400078e020e */
[----:B------:R-:W-:Y:S02]  /*1590*/  IMAD R15, R3, R2, R15 ;  /* 0x00000002030f7224 */ /* 0x000fe400078e020f */
.L_x_19:
[----:B------:R-:W-:Y:S05]  /*15a0*/  BRA.U !UP1, `(.L_x_20) ;  /* 0x00000001090c7547 */ /* 0x000fea000b800000 */
[----:B------:R-:W-:Y:S01]  /*15b0*/  UCGABAR_WAIT ;  /* 0x0000000000007dc7 */ /* 0x000fe20008000000 */
[----:B------:R-:W-:Y:S01]  /*15c0*/  CCTL.IVALL ;  /* 0x00000000ff00798f */ /* 0x000fe20002000000 */
[----:B------:R-:W-:Y:S05]  /*15d0*/  BRA `(.L_x_21) ;  /* 0x0000000000047947 */ /* 0x000fea0003800000 */
.L_x_20:
[----:B------:R-:W-:Y:S06]  /*15e0*/  BAR.SYNC.DEFER_BLOCKING 0x0 ;  /* 0x0000000000007b1d */ /* 0x000fec0000010000 */
.L_x_21:
[----:B------:R-:W-:Y:S05]  /*15f0*/  BRA.U UP2, `(.L_x_22) ;  /* 0x0000001502447547 */ /* 0x000fea000b800000 */
[----:B------:R-:W1:Y:S01]  /*1600*/  LDCU UR4, c[0x0][0x38c] ;  /* 0x00007180ff0477ac */ /* 0x000e620008000800 */
[----:B------:R-:W2:Y:S01]  /*1610*/  LDC R8, c[0x0][0x370] ;  /* 0x0000dc00ff087b82 */ /* 0x000ea20000000800 */
[C---:B------:R-:W-:Y:S01]  /*1620*/  IMAD.SHL.U32 R19, R9.reuse, 0x80, RZ ;  /* 0x0000008009137824 */ /* 0x040fe200078e00ff */
[----:B------:R-:W-:Y:S01]  /*1630*/  PLOP3.LUT P1, PT, PT, PT, UP5, 0x80, 0x8 ;  /* 0x000000000008781c */ /* 0x000fe20003f2f058 */
[----:B------:R-:W-:Y:S01]  /*1640*/  UISETP.NE.AND UP1, UPT, UR10, URZ, UPT ;  /* 0x000000ff0a00728c */ /* 0x000fe2000bf25270 */
[----:B------:R-:W-:Y:S01]  /*1650*/  ISETP.NE.AND P4, PT, R10, RZ, P5 ;  /* 0x000000ff0a00720c */ /* 0x000fe20002f85270 */
[----:B------:R-:W-:Y:S01]  /*1660*/  IMAD.SHL.U32 R18, R9, 0x40, RZ ;  /* 0x0000004009127824 */ /* 0x000fe200078e00ff */
[----:B------:R-:W-:Y:S01]  /*1670*/  PLOP3.LUT P1, PT, P1, PT, PT, 0x8, 0x80 ;  /* 0x000000000080781c */ /* 0x000fe20000f2e170 */
[----:B------:R-:W-:Y:S01]  /*1680*/  IMAD.MOV.U32 R17, RZ, RZ, 0x1 ;  /* 0x00000001ff117424 */ /* 0x000fe200078e00ff */
[----:B------:R-:W3:Y:S01]  /*1690*/  LDC R0, c[0x0][0x374] ;  /* 0x0000dd00ff007b82 */ /* 0x000ee20000000800 */
[----:B------:R-:W-:Y:S01]  /*16a0*/  IMAD.MOV.U32 R16, RZ, RZ, RZ ;  /* 0x000000ffff107224 */ /* 0x000fe200078e00ff */
[----:B------:R-:W-:Y:S01]  /*16b0*/  CS2R R12, SRZ ;  /* 0x00000000000c7805 */ /* 0x000fe2000001ff00 */
[----:B------:R-:W-:Y:S01]  /*16c0*/  IMAD.MOV.U32 R11, RZ, RZ, 0x1 ;  /* 0x00000001ff0b7424 */ /* 0x000fe200078e00ff */
[----:B------:R-:W-:Y:S01]  /*16d0*/  LOP3.LUT R19, R19, 0x80, RZ, 0xc0, !PT ;  /* 0x0000008013137812 */ /* 0x000fe200078ec0ff */
[----:B------:R-:W4:Y:S01]  /*16e0*/  LDCU.64 UR14, c[0x0][0x348] ;  /* 0x00006900ff0e77ac */ /* 0x000f220008000a00 */
[----:B-1----:R-:W-:-:S02]  /*16f0*/  UIADD3 UR5, UPT, UPT, UR4, 0x3f, URZ ;  /* 0x0000003f04057890 */ /* 0x002fc4000fffe0ff */
[----:B------:R-:W-:Y:S02]  /*1700*/  USEL UR22, UR6, 0x2, UP1 ;  /* 0x0000000206167887 */ /* 0x000fe40008800000 */
[----:B------:R-:W-:Y:S01]  /*1710*/  USHF.R.S32.HI UR7, URZ, 0x1f, UR5 ;  /* 0x0000001fff077899 */ /* 0x000fe20008011405 */
[----:B------:R-:W-:-:S03]  /*1720*/  UMOV UR23, URZ ;  /* 0x000000ff00177c82 */ /* 0x000fc60008000000 */
[----:B------:R-:W-:Y:S02]  /*1730*/  ULEA.HI UR7, UR7, UR5, URZ, 0x6 ;  /* 0x0000000507077291 */ /* 0x000fe4000f8f30ff */
[----:B------:R-:W-:Y:S02]  /*1740*/  UIADD3 UR5, UPT, UPT, UR4, -0x1, URZ ;  /* 0xffffffff04057890 */ /* 0x000fe4000fffe0ff */
[----:B------:R-:W-:Y:S02]  /*1750*/  USHF.R.S32.HI UR7, URZ, 0x6, UR7 ;  /* 0x00000006ff077899 */ /* 0x000fe40008011407 */
[----:B------:R-:W-:Y:S02]  /*1760*/  UISETP.GE.U32.AND UP2, UPT, UR5, -0x7f, UPT ;  /* 0xffffff810500788c */ /* 0x000fe4000bf46070 */
[----:B------:R-:W-:Y:S02]  /*1770*/  UISETP.LT.U32.AND UP0, UPT, UR7, 0x8, UPT ;  /* 0x000000080700788c */ /* 0x000fe4000bf01070 */
[----:B------:R-:W-:-:S02]  /*1780*/  UIADD3 UR4, UPT, UPT, UR4, 0x7e, URZ ;  /* 0x0000007e04047890 */ /* 0x000fc4000fffe0ff */
[----:B------:R-:W-:-:S04]  /*1790*/  USEL UR5, UR7, 0x8, UP0 ;  /* 0x0000000807057887 */ /* 0x000fc80008000000 */
[----:B------:R-:W-:Y:S02]  /*17a0*/  UIADD3 UR21, UPT, UPT, UR5, -0x1, URZ ;  /* 0xffffffff05157890 */ /* 0x000fe4000fffe0ff */
[----:B------:R-:W-:Y:S02]  /*17b0*/  @UP2 UIADD3 UR21, UPT, UPT, UR5, URZ, URZ ;  /* 0x000000ff05152290 */ /* 0x000fe4000fffe0ff */
[----:B------:R-:W-:Y:S02]  /*17c0*/  UIADD3 UR24, UPT, UPT, UR7, -UR5, URZ ;  /* 0x8000000507187290 */ /* 0x000fe4000fffe0ff */
[----:B------:R-:W-:Y:S02]  /*17d0*/  UIADD3 UR13, UPT, UPT, UR21, 0x1, URZ ;  /* 0x00000001150d7890 */ /* 0x000fe4000fffe0ff */
[----:B--2-4-:R-:W-:-:S12]  /*17e0*/  UIADD3 UR21, UPT, UPT, -UR21, URZ, URZ ;  /* 0x000000ff15157290 */ /* 0x014fd8000fffe1ff */
.L_x_42:
[----:B------:R-:W-:Y:S01]  /*17f0*/  UISETP.NE.AND UP0, UPT, UR37, URZ, UPT ;  /* 0x000000ff2500728c */ /* 0x000fe2000bf05270 */
[----:B------:R-:W1:Y:S08]  /*1800*/  S2UR UR37, SR_CgaCtaId ;  /* 0x00000000002579c3 */ /* 0x000e700000008800 */
[----:B------:R-:W-:Y:S05]  /*1810*/  BRA.U UP0, `(.L_x_23) ;  /* 0x0000000100347547 */ /* 0x000fea000b800000 */
[----:B------:R-:W2:Y:S01]  /*1820*/  S2R R2, SR_CgaCtaId ;  /* 0x0000000000027919 */ /* 0x000ea20000008800 */
[----:B------:R-:W-:-:S04]  /*1830*/  MOV R3, 0x400 ;  /* 0x0000040000037802 */ /* 0x000fc80000000f00 */
[----:B--2---:R-:W-:Y:S02]  /*1840*/  LEA R2, R2, R3, 0x18 ;  /* 0x0000000302027211 */ /* 0x004fe400078ec0ff */
[----:B------:R-:W-:-:S03]  /*1850*/  SHF.L.U32 R3, R11, 0x1f, RZ ;  /* 0x0000001f0b037819 */ /* 0x000fc600000006ff */
[----:B------:R-:W-:-:S04]  /*1860*/  IMAD R2, R12, 0x8, R2 ;  /* 0x000000080c027824 */ /* 0x000fc800078e0202 */
[----:B------:R-:W2:Y:S02]  /*1870*/  SYNCS.PHASECHK.TRANS64.TRYWAIT P0, [R2+URZ+0x140], R3 ;  /* 0x00014003020075a7 */ /* 0x000ea400080011ff */
[----:B--2---:R-:W-:Y:S05]  /*1880*/  @!P0 BRA `(.L_x_24) ;  /* 0x0000008000708947 */ /* 0x004fea0003800000 */
.L_x_153:
[----:B------:R-:W-:Y:S01]  /*1890*/  VIADD R12, R12, 0x1 ;  /* 0x000000010c0c7836 */ /* 0x000fe20000000000 */
[----:B------:R2:W-:Y:S04]  /*18a0*/  SYNCS.ARRIVE.TRANS64.A1T0 RZ, [R2+URZ+0x130], RZ ;  /* 0x000130ff02ff79a7 */ /* 0x0005e800081000ff */
[----:B------:R-:W-:-:S04]  /*18b0*/  ISETP.NE.AND P0, PT, R12, 0x2, PT ;  /* 0x000000020c00780c */ /* 0x000fc80003f05270 */
[----:B------:R-:W-:Y:S02]  /*18c0*/  SEL R12, R12, RZ, P0 ;  /* 0x000000ff0c0c7207 */ /* 0x000fe40000000000 */
[----:B--2---:R-:W-:-:S04]  /*18d0*/  SEL R2, RZ, 0x1, P0 ;  /* 0x00000001ff027807 */ /* 0x004fc80000000000 */
[----:B------:R-:W-:-:S07]  /*18e0*/  LOP3.LUT R11, R11, R2, RZ, 0x3c, !PT ;  /* 0x000000020b0b7212 */ /* 0x000fce00078e3cff */
.L_x_23:
[----:B------:R-:W-:Y:S01]  /*18f0*/  UMOV UR6, 0x400 ;  /* 0x0000040000067882 */ /* 0x000fe20000000000 */
[----:B------:R-:W-:Y:S01]  /*1900*/  SHF.L.U32 R2, R17, 0x1f, RZ ;  /* 0x0000001f11027819 */ /* 0x000fe200000006ff */
[----:B-1----:R-:W-:Y:S01]  /*1910*/  ULEA UR6, UR37, UR6, 0x18 ;  /* 0x0000000625067291 */ /* 0x002fe2000f8ec0ff */
[----:B------:R-:W-:Y:S01]  /*1920*/  R2UR UR35, R18 ;  /* 0x00000000122372ca */ /* 0x000fe200000e0000 */
[----:B------:R-:W-:Y:S01]  /*1930*/  UISETP.GE.U32.AND UP0, UPT, UR4, 0x7f, UPT ;  /* 0x0000007f0400788c */ /* 0x000fe2000bf06070 */
[----:B------:R-:W-:Y:S01]  /*1940*/  R2UR UR11, R19 ;  /* 0x00000000130b72ca */ /* 0x000fe200000e0000 */
[----:B------:R-:W-:Y:S01]  /*1950*/  ULEA UR8, UR23, UR6, 0x3 ;  /* 0x0000000617087291 */ /* 0x000fe2000f8e18ff */
[----:B------:R-:W-:-:S08]  /*1960*/  UMOV UR25, URZ ;  /* 0x000000ff00197c82 */ /* 0x000fd00008000000 */
[----:B------:R1:W2:Y:S01]  /*1970*/  SYNCS.PHASECHK.TRANS64.TRYWAIT P0, [UR8+0x40], R2 ;  /* 0x00004002ff0075a7 */ /* 0x0002a20008001108 */
[----:B------:R-:W-:-:S13]  /*1980*/  R2UR UR8, R15 ;  /* 0x000000000f0872ca */ /* 0x000fda00000e0000 */
[----:B------:R-:W-:Y:S01]  /*1990*/  ULEA UR11, UR8, UR11, 0x8 ;  /* 0x0000000b080b7291 */ /* 0x000fe2000f8e40ff */
[----:B-1----:R-:W-:-:S05]  /*19a0*/  LEA.HI R2, R14, R14, RZ, 0x1 ;  /* 0x0000000e0e027211 */ /* 0x002fca00078f08ff */
[----:B------:R-:W-:-:S05]  /*19b0*/  IMAD.SHL.U32 R2, R2, 0x40, RZ ;  /* 0x0000004002027824 */ /* 0x000fca00078e00ff */
[----:B------:R-:W-:-:S04]  /*19c0*/  LOP3.LUT R2, R2, 0xffffff80, RZ, 0xc0, !PT ;  /* 0xffffff8002027812 */ /* 0x000fc800078ec0ff */
[----:B------:R-:W-:-:S13]  /*19d0*/  R2UR UR9, R2 ;  /* 0x00000000020972ca */ /* 0x000fda00000e0000 */
[----:B------:R-:W-:Y:S01]  /*19e0*/  ULOP3.LUT UR35, UR9, 0x40, UR35, 0xf8, !UPT ;  /* 0x0000004009237892 */ /* 0x000fe2000f8ef823 */
[----:B------:R-:W-:Y:S11]  /*19f0*/  BRA.U !UP0, `(.L_x_25) ;  /* 0x0000000108c07547 */ /* 0x000ff6000b800000 */
[----:B------:R-:W-:Y:S01]  /*1a00*/  UMOV UR16, UR21 ;  /* 0x0000001500107c82 */ /* 0x000fe20008000000 */
[----:B------:R-:W-:Y:S01]  /*1a10*/  UMOV UR17, UR23 ;  /* 0x0000001700117c82 */ /* 0x000fe20008000000 */
[----:B------:R-:W-:-:S05]  /*1a20*/  UMOV UR34, URZ ;  /* 0x000000ff00227c82 */ /* 0x000fca0008000000 */
.L_x_31:
[----:B------:R-:W-:Y:S01]  /*1a30*/  ULEA UR33, UR17, UR6, 0x3 ;  /* 0x0000000611217291 */ /* 0x000fe2000f8e18ff */
[----:B------:R-:W-:Y:S01]  /*1a40*/  @P5 MOV R3, 0xc000 ;  /* 0x0000c00000035802 */ /* 0x000fe20000000f00 */
[----:B-12-4-:R-:W-:Y:S10]  /*1a50*/  @P0 BRA `(.L_x_26) ;  /* 0x00000000000c0947 */ /* 0x016ff40003800000 */
[----:B------:R-:W-:-:S04]  /*1a60*/  SHF.L.U32 R4, R17, 0x1f, RZ ;  /* 0x0000001f11047819 */ /* 0x000fc800000006ff */
[----:B------:R-:W1:Y:S02]  /*1a70*/  SYNCS.PHASECHK.TRANS64.TRYWAIT P0, [UR33+0x40], R4 ;  /* 0x00004004ff0075a7 */ /* 0x000e640008001121 */
[----:B-1----:R-:W-:Y:S05]  /*1a80*/  @!P0 BRA `(.L_x_27) ;  /* 0x0000008000048947 */ /* 0x002fea0003800000 */
.L_x_26:
[----:B------:R2:W-:Y:S01]  /*1a90*/  @P5 SYNCS.ARRIVE.TRANS64 RZ, [UR33], R3 ;  /* 0x00000003ffff59a7 */ /* 0x0005e20008000021 */
[----:B------:R-:W-:Y:S02]  /*1aa0*/  ULOP3.LUT UR8, UR22, 0x2, URZ, 0xfc, !UPT ;  /* 0x0000000216087892 */ /* 0x000fe4000f8efcff */
[----:B------:R-:W-:Y:S02]  /*1ab0*/  UIADD3 UR16, UPT, UPT, UR16, 0x1, URZ ;  /* 0x0000000110107890 */ /* 0x000fe4000fffe0ff */
[----:B------:R-:W-:Y:S02]  /*1ac0*/  UISETP.NE.AND UP0, UPT, UR8, 0x2, UPT ;  /* 0x000000020800788c */ /* 0x000fe4000bf05270 */
[----:B------:R-:W-:-:S07]  /*1ad0*/  UISETP.NE.AND UP2, UPT, UR16, 0x1, UPT ;  /* 0x000000011000788c */ /* 0x000fce000bf45270 */
[----:B------:R-:W-:Y:S05]  /*1ae0*/  BRA.U UP0, `(.L_x_28) ;  /* 0x0000000100047547 */ /* 0x000fea000b800000 */
[----:B------:R-:W-:Y:S05]  /*1af0*/  BPT.TRAP 0x1 ;  /* 0x000000040000795c */ /* 0x000fea0000300000 */
.L_x_28:
[----:B------:R-:W-:Y:S04]  /*1b00*/  BSSY.RECONVERGENT B0, `(.L_x_29) ;  /* 0x0000003000007945 */ /* 0x000fe80003800200 */
[----:B------:R-:W-:Y:S05]  /*1b10*/  @!P4 BRA `(.L_x_30) ;  /* 0x000000000004c947 */ /* 0x000fea0003800000 */
[----:B------:R-:W-:Y:S05]  /*1b20*/  BPT.TRAP 0x1 ;  /* 0x000000040000795c */ /* 0x000fea0000300000 */
.L_x_30:
[----:B------:R-:W-:Y:S05]  /*1b30*/  BSYNC.RECONVERGENT B0 ;  /* 0x0000000000007941 */ /* 0x000fea0003800200 */
.L_x_29:
[----:B------:R-:W-:Y:S02]  /*1b40*/  UIADD3 UR23, UPT, UPT, UR17, 0x1, URZ ;  /* 0x0000000111177890 */ /* 0x000fe4000fffe0ff */
[----:B------:R-:W-:Y:S02]  /*1b50*/  ULEA UR32, UR17, UR6, 0xd ;  /* 0x0000000611207291 */ /* 0x000fe4000f8e68ff */
[----:B------:R-:W-:Y:S02]  /*1b60*/  UISETP.NE.AND UP0, UPT, UR23, 0x8, UPT ;  /* 0x000000081700788c */ /* 0x000fe4000bf05270 */
[----:B------:R-:W-:Y:S02]  /*1b70*/  UIADD3 UR28, UP1, UPT, UR14, 0x80, URZ ;  /* 0x000000800e1c7890 */ /* 0x000fe4000ff3e0ff */
[----:B------:R-:W-:Y:S02]  /*1b80*/  USEL UR9, URZ, 0x1, UP0 ;  /* 0x00000001ff097887 */ /* 0x000fe40008000000 */
[----:B------:R-:W-:-:S02]  /*1b90*/  USEL UR23, UR23, URZ, UP0 ;  /* 0x000000ff17177287 */ /* 0x000fc40008000000 */
[----:B------:R-:W-:Y:S02]  /*1ba0*/  UIADD3 UR26, UP0, UPT, UR14, 0x180, URZ ;  /* 0x000001800e1a7890 */ /* 0x000fe4000ff1e0ff */
[----:B------:R-:W-:Y:S01]  /*1bb0*/  ULEA UR8, UR23, UR6, 0x3 ;  /* 0x0000000617087291 */ /* 0x000fe2000f8e18ff */
[----:B------:R-:W-:Y:S01]  /*1bc0*/  LOP3.LUT R17, R17, UR9, RZ, 0x3c, !PT ;  /* 0x0000000911117c12 */ /* 0x000fe2000f8e3cff */
[----:B------:R-:W-:Y:S02]  /*1bd0*/  ULOP3.LUT UR33, UR33, 0xfefffff8, URZ, 0xc0, !UPT ;  /* 0xfefffff821217892 */ /* 0x000fe4000f8ec0ff */
[----:B------:R-:W-:Y:S01]  /*1be0*/  UIADD3.X UR29, UPT, UPT, URZ, UR15, URZ, UP1, !UPT ;  /* 0x0000000fff1d7290 */ /* 0x000fe20008ffe4ff */
[----:B-1----:R-:W-:Y:S01]  /*1bf0*/  SHF.L.U32 R2, R17, 0x1f, RZ ;  /* 0x0000001f11027819 */ /* 0x002fe200000006ff */
[----:B------:R-:W-:Y:S02]  /*1c00*/  UIADD3 UR32, UPT, UPT, UR32, 0x8400, URZ ;  /* 0x0000840020207890 */ /* 0x000fe4000fffe0ff */
[----:B------:R-:W-:Y:S01]  /*1c10*/  UIADD3.X UR27, UPT, UPT, URZ, UR15, URZ, UP0, !UPT ;  /* 0x0000000fff1b7290 */ /* 0x000fe200087fe4ff */
[----:B------:R1:W4:Y:S01]  /*1c20*/  SYNCS.PHASECHK.TRANS64.TRYWAIT P0, [UR8+0x40], R2 ;  /* 0x00004002ff0075a7 */ /* 0x0003220008001108 */
[----:B------:R-:W-:Y:S01]  /*1c30*/  ULEA UR8, UR17, UR6, 0xe ;  /* 0x0000000611087291 */ /* 0x000fe2000f8e70ff */
[----:B------:R-:W-:Y:S01]  /*1c40*/  UMOV UR18, 0x0 ;  /* 0x0000000000127882 */ /* 0x000fe20000000000 */
[----:B------:R-:W-:-:S02]  /*1c50*/  UMOV UR19, 0x10000000 ;  /* 0x1000000000137882 */ /* 0x000fc40000000000 */
[----:B------:R-:W-:Y:S01]  /*1c60*/  UIADD3 UR8, UPT, UPT, UR8, 0x18400, URZ ;  /* 0x0001840008087890 */ /* 0x000fe2000fffe0ff */
[----:B------:R2:W-:Y:S01]  /*1c70*/  UTMALDG.3D.2CTA [UR32], [UR28], desc[UR18] ;  /* 0x000012201c0075b4 */ /* 0x0005e20008211000 */
[----:B------:R-:W-:Y:S01]  /*1c80*/  UMOV UR10, UR34 ;  /* 0x00000022000a7c82 */ /* 0x000fe20008000000 */
[----:B------:R-:W-:Y:S01]  /*1c90*/  UMOV UR12, UR36 ;  /* 0x00000024000c7c82 */ /* 0x000fe20008000000 */
[----:B------:R-:W-:Y:S01]  /*1ca0*/  UMOV UR9, UR33 ;  /* 0x0000002100097c82 */ /* 0x000fe20008000000 */
[----:B------:R-:W-:Y:S01]  /*1cb0*/  UMOV UR25, UR13 ;  /* 0x0000000d00197c82 */ /* 0x000fe20008000000 */
[----:B------:R-:W-:-:S03]  /*1cc0*/  UMOV UR17, UR23 ;  /* 0x0000001700117c82 */ /* 0x000fc60008000000 */
[----:B------:R1:W-:Y:S01]  /*1cd0*/  UTMALDG.3D.2CTA [UR8], [UR26], desc[UR18] ;  /* 0x000012081a0075b4 */ /* 0x0003e20008211000 */
[----:B--2---:R-:W-:Y:S01]  /*1ce0*/  UIADD3 UR34, UPT, UPT, UR34, 0x40, URZ ;  /* 0x0000004022227890 */ /* 0x004fe2000fffe0ff */
[----:B------:R-:W-:Y:S11]  /*1cf0*/  BRA.U UP2, `(.L_x_31) ;  /* 0xfffffffd024c7547 */ /* 0x000ff6000b83ffff */
.L_x_25:
[----:B-1----:R-:W-:Y:S01]  /*1d00*/  ULEA UR8, UR23, UR6, 0x3 ;  /* 0x0000000617087291 */ /* 0x002fe2000f8e18ff */
[----:B------:R-:W-:Y:S01]  /*1d10*/  SHF.L.U32 R2, R17, 0x1f, RZ ;  /* 0x0000001f11027819 */ /* 0x000fe200000006ff */
[----:B------:R-:W-:Y:S01]  /*1d20*/  @!P1 SYNCS.ARRIVE.TRANS64.A1T0 RZ, [UR6+0xc8], RZ ;  /* 0x0000c8ffffff99a7 */ /* 0x000fe20008100006 */
[----:B------:R-:W-:-:S06]  /*1d30*/  UISETP.GT.AND UP0, UPT, UR7, UR5, UPT ;  /* 0x000000050700728c */ /* 0x000fcc000bf04270 */
[----:B--2-4-:R1:W2:Y:S03]  /*1d40*/  SYNCS.PHASECHK.TRANS64.TRYWAIT P0, [UR8+0x40], R2 ;  /* 0x00004002ff0075a7 */ /* 0x0142a60008001108 */
[----:B------:R-:W-:Y:S05]  /*1d50*/  BRA.U !UP0, `(.L_x_32) ;  /* 0x0000000108c07547 */ /* 0x000fea000b800000 */
[----:B------:R-:W-:Y:S01]  /*1d60*/  UIADD3 UR26, UPT, UPT, UR24, UR25, URZ ;  /* 0x00000019181a7290 */ /* 0x000fe2000fffe0ff */
[----:B------:R-:W-:-:S11]  /*1d70*/  UMOV UR27, UR23 ;  /* 0x00000017001b7c82 */ /* 0x000fd60008000000 */
.L_x_38:
[----:B------:R-:W-:Y:S01]  /*1d80*/  ULEA UR17, UR27, UR6, 0x3 ;  /* 0x000000061b117291 */ /* 0x000fe2000f8e18ff */
[----:B--2---:R-:W-:Y:S01]  /*1d90*/  @P5 MOV R3, 0xc000 ;  /* 0x0000c00000035802 */ /* 0x004fe20000000f00 */
[----:B-12---:R-:W-:Y:S10]  /*1da0*/  @P0 BRA `(.L_x_33) ;  /* 0x00000000000c0947 */ /* 0x006ff40003800000 */
[----:B------:R-:W-:-:S04]  /*1db0*/  SHF.L.U32 R4, R17, 0x1f, RZ ;  /* 0x0000001f11047819 */ /* 0x000fc800000006ff */
[----:B------:R-:W2:Y:S02]  /*1dc0*/  SYNCS.PHASECHK.TRANS64.TRYWAIT P0, [UR17+0x40], R4 ;  /* 0x00004004ff0075a7 */ /* 0x000ea40008001111 */
[----:B--2---:R-:W-:Y:S05]  /*1dd0*/  @!P0 BRA `(.L_x_34) ;  /* 0x0000007c00488947 */ /* 0x004fea0003800000 */
.L_x_33:
[----:B------:R2:W-:Y:S01]  /*1de0*/  @P5 SYNCS.ARRIVE.TRANS64 RZ, [UR17], R3 ;  /* 0x00000003ffff59a7 */ /* 0x0005e20008000011 */
[----:B------:R-:W-:-:S04]  /*1df0*/  ULOP3.LUT UR8, UR22, 0x2, URZ, 0xfc, !UPT ;  /* 0x0000000216087892 */ /* 0x000fc8000f8efcff */
[----:B------:R-:W-:-:S09]  /*1e00*/  UISETP.NE.AND UP0, UPT, UR8, 0x2, UPT ;  /* 0x000000020800788c */ /* 0x000fd2000bf05270 */
[----:B------:R-:W-:Y:S05]  /*1e10*/  BRA.U UP0, `(.L_x_35) ;  /* 0x0000000100047547 */ /* 0x000fea000b800000 */
[----:B------:R-:W-:Y:S05]  /*1e20*/  BPT.TRAP 0x1 ;  /* 0x000000040000795c */ /* 0x000fea0000300000 */
.L_x_35:
[----:B------:R-:W-:Y:S04]  /*1e30*/  BSSY.RECONVERGENT B0, `(.L_x_36) ;  /* 0x0000003000007945 */ /* 0x000fe80003800200 */
[----:B------:R-:W-:Y:S05]  /*1e40*/  @!P4 BRA `(.L_x_37) ;  /* 0x000000000004c947 */ /* 0x000fea0003800000 */
[----:B------:R-:W-:Y:S05]  /*1e50*/  BPT.TRAP 0x1 ;  /* 0x000000040000795c */ /* 0x000fea0000300000 */
.L_x_37:
[----:B------:R-:W-:Y:S05]  /*1e60*/  BSYNC.RECONVERGENT B0 ;  /* 0x0000000000007941 */ /* 0x000fea0003800200 */
.L_x_36:
        /* <DEDUP_REMOVED lines=9> */
[----:B------:R-:W-:Y:S02]  /*1f00*/  USHF.L.U32 UR18, UR25, 0x6, URZ ;  /* 0x0000000619127899 */ /* 0x000fe400080006ff */
[----:B------:R-:W-:Y:S01]  /*1f10*/  ULOP3.LUT UR17, UR17, 0xfefffff8, URZ, 0xc0, !UPT ;  /* 0xfefffff811117892 */ /* 0x000fe2000f8ec0ff */
[----:B-1----:R-:W-:Y:S01]  /*1f20*/  SHF.L.U32 R2, R17, 0x1f, RZ ;  /* 0x0000001f11027819 */ /* 0x002fe200000006ff */
[----:B------:R-:W-:Y:S02]  /*1f30*/  UIADD3 UR16, UPT, UPT, UR16, 0x8400, URZ ;  /* 0x0000840010107890 */ /* 0x000fe4000fffe0ff */
[----:B------:R-:W-:Y:S01]  /*1f40*/  UIADD3.X UR33, UPT, UPT, URZ, UR15, URZ, UP1, !UPT ;  /* 0x0000000fff217290 */ /* 0x000fe20008ffe4ff */
[----:B------:R4:W1:Y:S01]  /*1f50*/  SYNCS.PHASECHK.TRANS64.TRYWAIT P0, [UR8+0x40], R2 ;  /* 0x00004002ff0075a7 */ /* 0x0008620008001108 */
[----:B------:R-:W-:-:S02]  /*1f60*/  ULEA UR8, UR27, UR6, 0xe ;  /* 0x000000061b087291 */ /* 0x000fc4000f8e70ff */
[----:B------:R-:W-:Y:S02]  /*1f70*/  UIADD3.X UR31, UPT, UPT, URZ, UR15, URZ, UP0, !UPT ;  /* 0x0000000fff1f7290 */ /* 0x000fe400087fe4ff */
[----:B------:R-:W-:Y:S01]  /*1f80*/  UIADD3 UR8, UPT, UPT, UR8, 0x18400, URZ ;  /* 0x0001840008087890 */ /* 0x000fe2000fffe0ff */
[----:B------:R-:W-:Y:S01]  /*1f90*/  UMOV UR28, 0x0 ;  /* 0x00000000001c7882 */ /* 0x000fe20000000000 */
[----:B------:R-:W-:Y:S01]  /*1fa0*/  UMOV UR29, 0x10000000 ;  /* 0x10000000001d7882 */ /* 0x000fe20000000000 */
[----:B------:R-:W-:Y:S01]  /*1fb0*/  UMOV UR19, UR35 ;  /* 0x0000002300137c82 */ /* 0x000fe20008000000 */
[----:B------:R-:W-:Y:S01]  /*1fc0*/  UMOV UR20, UR36 ;  /* 0x0000002400147c82 */ /* 0x000fe20008000000 */
[----:B------:R-:W-:Y:S01]  /*1fd0*/  UMOV UR12, UR36 ;  /* 0x00000024000c7c82 */ /* 0x000fe20008000000 */
[----:B------:R-:W-:Y:S01]  /*1fe0*/  UMOV UR9, UR17 ;  /* 0x0000001100097c82 */ /* 0x000fe20008000000 */
[----:B------:R-:W-:Y:S01]  /*1ff0*/  UMOV UR10, UR18 ;  /* 0x00000012000a7c82 */ /* 0x000fe20008000000 */
[----:B------:R4:W-:Y:S01]  /*2000*/  UTMALDG.3D.2CTA [UR16], [UR32], desc[UR28] ;  /* 0x00001c10200075b4 */ /* 0x0009e20008211000 */
[----:B------:R-:W-:Y:S01]  /*2010*/  UIADD3 UR25, UPT, UPT, UR25, 0x1, URZ ;  /* 0x0000000119197890 */ /* 0x000fe2000fffe0ff */
[----:B------:R-:W-:-:S03]  /*2020*/  UMOV UR27, UR23 ;  /* 0x00000017001b7c82 */ /* 0x000fc60008000000 */
[----:B------:R-:W-:Y:S01]  /*2030*/  UISETP.NE.AND UP0, UPT, UR25, UR26, UPT ;  /* 0x0000001a1900728c */ /* 0x000fe2000bf05270 */
[----:B------:R4:W-:Y:S08]  /*2040*/  UTMALDG.3D.2CTA [UR8], [UR30], desc[UR28] ;  /* 0x00001c081e0075b4 */ /* 0x0009f00008211000 */
[----:B----4-:R-:W-:Y:S05]  /*2050*/  BRA.U UP0, `(.L_x_38) ;  /* 0xfffffffd00487547 */ /* 0x010fea000b83ffff */
.L_x_32:
[C---:B-1----:R-:W-:Y:S01]  /*2060*/  LEA R2, R16.reuse, UR6, 0x3 ;  /* 0x0000000610027c11 */ /* 0x042fe2000f8e18ff */
[----:B------:R-:W-:Y:S01]  /*2070*/  NOP ;  /* 0x0000000000007918 */ /* 0x000fe20000000000 */
[----:B--2---:R-:W-:Y:S02]  /*2080*/  SHF.L.U32 R3, R13, 0x1f, RZ ;  /* 0x0000001f0d037819 */ /* 0x004fe400000006ff */
[----:B------:R-:W-:Y:S02]  /*2090*/  LEA R4, R16, UR6, 0x4 ;  /* 0x0000000610047c11 */ /* 0x000fe4000f8e20ff */
[----:B------:R-:W1:Y:S02]  /*20a0*/  SYNCS.PHASECHK.TRANS64.TRYWAIT P0, [R2+URZ+0xd0], R3 ;  /* 0x0000d003020075a7 */ /* 0x000e6400080011ff */
[----:B-1----:R-:W-:Y:S05]  /*20b0*/  @!P0 BRA `(.L_x_39) ;  /* 0x0000007800a88947 */ /* 0x002fea0003800000 */
.L_x_156:
[----:B------:R-:W2:Y:S01]  /*20c0*/  LDS.128 R4, [R4+0x160] ;  /* 0x0001600004047984 */ /* 0x000ea20000000c00 */
[----:B------:R-:W-:Y:S01]  /*20d0*/  ISETP.GE.AND P0, PT, R40, 0x1, PT ;  /* 0x000000012800780c */ /* 0x000fe20003f06270 */
[----:B-1----:R-:W-:Y:S01]  /*20e0*/  VIADD R2, R2, 0xe0 ;  /* 0x000000e002027836 */ /* 0x002fe20000000000 */
[----:B------:R-:W-:Y:S01]  /*20f0*/  @!PT LDS RZ, [RZ] ;  /* 0x00000000fffff984 */ /* 0x000fe20000000800 */
[----:B------:R-:W-:Y:S01]  /*2100*/  @!PT LDS RZ, [RZ] ;  /* 0x00000000fffff984 */ /* 0x000fe20000000800 */
[----:B------:R-:W-:Y:S01]  /*2110*/  @!PT LDS RZ, [RZ] ;  /* 0x00000000fffff984 */ /* 0x000fe20000000800 */
[----:B------:R-:W-:Y:S01]  /*2120*/  @!PT LDS RZ, [RZ] ;  /* 0x00000000fffff984 */ /* 0x000fe20000000800 */
[----:B------:R1:W-:Y:S06]  /*2130*/  MEMBAR.ALL.CTA ;  /* 0x0000000000007992 */ /* 0x0003ec0000008000 */
[----:B-1----:R-:W1:Y:S01]  /*2140*/  FENCE.VIEW.ASYNC.S ;  /* 0x00000000000073c6 */ /* 0x002e620000000000 */
[----:B------:R-:W-:-:S04]  /*2150*/  PRMT R2, RZ, 0x654, R2 ;  /* 0x00000654ff027816 */ /* 0x000fc80000000002 */
[----:B-1----:R1:W-:Y:S01]  /*2160*/  SYNCS.ARRIVE.TRANS64.RED.A1T0 RZ, [R2+URZ], RZ ;  /* 0x000000ff02ff79a7 */ /* 0x0023e200081004ff */
[----:B--2---:R-:W-:-:S13]  /*2170*/  LOP3.LUT P2, RZ, R6, 0x1, RZ, 0xc0, !PT ;  /* 0x0000000106ff7812 */ /* 0x004fda000784c0ff */
[----:B------:R-:W-:Y:S01]  /*2180*/  @P2 SHF.R.U32.HI R3, RZ, 0x10, R5 ;  /* 0x00000010ff032819 */ /* 0x000fe20000011605 */
[----:B------:R-:W-:Y:S01]  /*2190*/  VOTEU.ANY UP0, P2 ;  /* 0x0000000000ff7886 */ /* 0x000fe20001000100 */
[----:B------:R-:W-:Y:S02]  /*21a0*/  @P2 MOV R10, R4 ;  /* 0x00000004000a2202 */ /* 0x000fe40000000f00 */
[----:B------:R-:W-:Y:S02]  /*21b0*/  @P2 R2UR.BROADCAST UR8, R3 ;  /* 0x00000000030822ca */ /* 0x000fe400008e0000 */
[----:B------:R-:W-:-:S11]  /*21c0*/  @P2 LOP3.LUT R9, R5, 0xffff, RZ, 0xc0, !PT ;  /* 0x0000ffff05092812 */ /* 0x000fd600078ec0ff */
[----:B------:R-:W-:Y:S01]  /*21d0*/  @UP0 UMOV UR36, UR8 ;  /* 0x0000000800240c82 */ /* 0x000fe20008000000 */
[----:B-1----:R-:W-:Y:S05]  /*21e0*/  @!P0 BRA `(.L_x_40) ;  /* 0x0000000000b88947 */ /* 0x002fea0003800000 */
[----:B------:R-:W3:Y:S01]  /*21f0*/  LDC.64 R4, c[0x0][0xb18] ;  /* 0x0002c600ff047b82 */ /* 0x000ee20000000a00 */
[----:B------:R-:W-:-:S07]  /*2200*/  ISETP.NE.AND P3, PT, R40, 0x1, PT ;  /* 0x000000012800780c */ /* 0x000fce0003f65270 */
[----:B------:R-:W1:Y:S08]  /*2210*/  LDC.64 R6, c[0x0][0xb10] ;  /* 0x0002c400ff067b82 */ /* 0x000e700000000a00 */
[----:B------:R-:W2:Y:S08]  /*2220*/  LDC R14, c[0x0][0xb20] ;  /* 0x0002c800ff0e7b82 */ /* 0x000eb00000000800 */
[----:B------:R-:W4:Y:S01]  /*2230*/  LDC R15, c[0x0][0xb0c] ;  /* 0x0002c300ff0f7b82 */ /* 0x000f220000000800 */
[----:B---3--:R-:W-:Y:S01]  /*2240*/  IMAD.HI.U32 R21, R0, R5, RZ ;  /* 0x0000000500157227 */ /* 0x008fe200078e00ff */
[----:B------:R-:W-:-:S03]  /*2250*/  ISETP.NE.AND P0, PT, R4, 0x1, PT ;  /* 0x000000010400780c */ /* 0x000fc60003f05270 */
[----:B------:R-:W-:-:S03]  /*2260*/  IMAD.HI.U32 R5, R9, R5, RZ ;  /* 0x0000000509057227 */ /* 0x000fc600078e00ff */
[----:B------:R-:W3:Y:S01]  /*2270*/  LDC.64 R2, c[0x0][0xb28] ;  /* 0x0002ca00ff027b82 */ /* 0x000ee20000000a00 */
[----:B-1----:R-:W-:-:S04]  /*2280*/  IMAD.HI.U32 R22, R8, R6, RZ ;  /* 0x0000000608167227 */ /* 0x002fc800078e00ff */
[----:B------:R-:W-:Y:S01]  /*2290*/  IMAD.HI.U32 R23, R10, R6, RZ ;  /* 0x000000060a177227 */ /* 0x000fe200078e00ff */
[----:B------:R-:W-:Y:S02]  /*22a0*/  SHF.R.U32.HI R22, RZ, R7, R22 ;  /* 0x00000007ff167219 */ /* 0x000fe40000011616 */
[-C--:B--2---:R-:W-:Y:S02]  /*22b0*/  SHF.R.U32.HI R21, RZ, R14.reuse, R21 ;  /* 0x0000000eff157219 */ /* 0x084fe40000011615 */
[----:B------:R-:W-:Y:S02]  /*22c0*/  SHF.R.U32.HI R5, RZ, R14, R5 ;  /* 0x0000000eff057219 */ /* 0x000fe40000011605 */
[----:B------:R-:W-:Y:S02]  /*22d0*/  SEL R21, R0, R21, !P0 ;  /* 0x0000001500157207 */ /* 0x000fe40004000000 */
[----:B------:R-:W-:Y:S02]  /*22e0*/  SHF.R.U32.HI R23, RZ, R7, R23 ;  /* 0x00000007ff177219 */ /* 0x000fe40000011617 */
[----:B----4-:R-:W-:-:S02]  /*22f0*/  ISETP.NE.AND P1, PT, R15, 0x1, PT ;  /* 0x000000010f00780c */ /* 0x010fc40003f25270 */
[----:B------:R-:W-:Y:S02]  /*2300*/  SEL R5, R9, R5, !P0 ;  /* 0x0000000509057207 */ /* 0x000fe40004000000 */
[----:B------:R-:W-:Y:S02]  /*2310*/  SEL R22, R8, R22, !P1 ;  /* 0x0000001608167207 */ /* 0x000fe40004800000 */
[----:B------:R-:W-:Y:S01]  /*2320*/  SEL R23, R10, R23, !P1 ;  /* 0x000000170a177207 */ /* 0x000fe20004800000 */
[----:B---3--:R-:W-:-:S04]  /*2330*/  IMAD.HI.U32 R20, R21, R2, RZ ;  /* 0x0000000215147227 */ /* 0x008fc800078e00ff */
        /* <DEDUP_REMOVED lines=10> */
[----:B------:R-:W-:-:S04]  /*23e0*/  @!P0 IMAD.HI.U32 R7, R23, R2, RZ ;  /* 0x0000000217078227 */ /* 0x000fc800078e00ff */
[----:B------:R-:W-:Y:S01]  /*23f0*/  IMAD.MOV R2, RZ, RZ, -R6 ;  /* 0x000000ffff027224 */ /* 0x000fe200078e0a06 */
[----:B------:R-:W-:Y:S02]  /*2400*/  @!P0 SHF.R.U32.HI R3, RZ, R3, R7 ;  /* 0x00000003ff038219 */ /* 0x000fe40000011607 */
[----:B------:R-:W-:Y:S01]  /*2410*/  IADD3 R7, PT, PT, -R5, RZ, RZ ;  /* 0x000000ff05077210 */ /* 0x000fe20007ffe1ff */
[----:B------:R-:W-:Y:S01]  /*2420*/  IMAD R2, R40, R2, R5 ;  /* 0x0000000228027224 */ /* 0x000fe200078e0205 */
        /* <DEDUP_REMOVED lines=10> */
.L_x_40:
[----:B------:R-:W1:Y:S02]  /*24d0*/  LDCU UR8, c[0x0][0xb30] ;  /* 0x00016600ff0877ac */ /* 0x000e640008000800 */
[----:B-1----:R-:W-:-:S09]  /*24e0*/  UISETP.NE.AND UP0, UPT, UR8, 0x1, UPT ;  /* 0x000000010800788c */ /* 0x002fd2000bf05270 */
[----:B------:R-:W-:Y:S05]  /*24f0*/  BRA.U UP0, `(.L_x_41) ;  /* 0x0000000100407547 */ /* 0x000fea000b800000 */
[----:B------:R-:W1:Y:S08]  /*2500*/  LDC.64 R4, c[0x0][0xb10] ;  /* 0x0002c400ff047b82 */ /* 0x000e700000000a00 */
[----:B------:R-:W2:Y:S08]  /*2510*/  LDC.64 R2, c[0x0][0xb18] ;  /* 0x0002c600ff027b82 */ /* 0x000eb00000000a00 */
[----:B------:R-:W4:Y:S08]  /*2520*/  LDC R6, c[0x0][0xb20] ;  /* 0x0002c800ff067b82 */ /* 0x000f300000000800 */
[----:B------:R-:W3:Y:S01]  /*2530*/  LDC R7, c[0x0][0xb0c] ;  /* 0x0002c300ff077b82 */ /* 0x000ee20000000800 */
[----:B-1----:R-:W-:-:S05]  /*2540*/  IMAD.HI.U32 R4, R10, R4, RZ ;  /* 0x000000040a047227 */ /* 0x002fca00078e00ff */
[----:B------:R-:W-:Y:S01]  /*2550*/  SHF.R.U32.HI R4, RZ, R5, R4 ;  /* 0x00000005ff047219 */ /* 0x000fe20000011604 */
[----:B--2---:R-:W-:Y:S01]  /*2560*/  IMAD.HI.U32 R3, R9, R3, RZ ;  /* 0x0000000309037227 */ /* 0x004fe200078e00ff */
[----:B------:R-:W-:-:S04]  /*2570*/  ISETP.NE.AND P0, PT, R2, 0x1, PT ;  /* 0x000000010200780c */ /* 0x000fc80003f05270 */
[----:B----4-:R-:W-:-:S04]  /*2580*/  SHF.R.U32.HI R3, RZ, R6, R3 ;  /* 0x00000006ff037219 */ /* 0x010fc80000011603 */
[----:B------:R-:W-:Y:S02]  /*2590*/  SEL R3, R9, R3, !P0 ;  /* 0x0000000309037207 */ /* 0x000fe40004000000 */
[----:B---3--:R-:W-:-:S04]  /*25a0*/  ISETP.NE.AND P1, PT, R7, 0x1, PT ;  /* 0x000000010700780c */ /* 0x008fc80003f25270 */
[----:B------:R-:W-:-:S05]  /*25b0*/  SEL R4, R10, R4, !P1 ;  /* 0x000000040a047207 */ /* 0x000fca0004800000 */
[----:B------:R-:W-:Y:S02]  /*25c0*/  IMAD.IADD R5, R3, 0x1, -R4 ;  /* 0x0000000103057824 */ /* 0x000fe400078e0a04 */
[----:B------:R-:W-:Y:S02]  /*25d0*/  IMAD.IADD R3, R4, 0x1, -R3 ;  /* 0x0000000104037824 */ /* 0x000fe400078e0a03 */
[----:B------:R-:W-:Y:S02]  /*25e0*/  IMAD R10, R5, R7, R10 ;  /* 0x00000007050a7224 */ /* 0x000fe400078e020a */
[----:B------:R-:W-:-:S07]  /*25f0*/  IMAD R9, R3, R2, R9 ;  /* 0x0000000203097224 */ /* 0x000fce00078e0209 */
.L_x_41:
[----:B------:R-:W-:Y:S01]  /*2600*/  VIADD R16, R16, 0x1 ;  /* 0x0000000110107836 */ /* 0x000fe20000000000 */
[----:B------:R-:W-:Y:S01]  /*2610*/  PLOP3.LUT P1, PT, PT, PT, PT, 0x80, 0x8 ;  /* 0x000000000008781c */ /* 0x000fe20003f2f070 */
[----:B------:R-:W-:Y:S02]  /*2620*/  IMAD.IADD R14, R10, 0x1, R91 ;  /* 0x000000010a0e7824 */ /* 0x000fe400078e025b */
[----:B------:R-:W-:Y:S01]  /*2630*/  IMAD.IADD R15, R9, 0x1, R90 ;  /* 0x00000001090f7824 */ /* 0x000fe200078e025a */
[----:B------:R-:W-:-:S04]  /*2640*/  ISETP.NE.AND P0, PT, R16, 0x2, PT ;  /* 0x000000021000780c */ /* 0x000fc80003f05270 */
[----:B------:R-:W-:Y:S02]  /*2650*/  SEL R2, RZ, 0x1, P0 ;  /* 0x00000001ff027807 */ /* 0x000fe40000000000 */
[----:B------:R-:W-:Y:S02]  /*2660*/  SEL R16, R16, RZ, P0 ;  /* 0x000000ff10107207 */ /* 0x000fe40000000000 */
[----:B------:R-:W-:Y:S01]  /*2670*/  LOP3.LUT R13, R13, R2, RZ, 0x3c, !PT ;  /* 0x000000020d0d7212 */ /* 0x000fe200078e3cff */
[----:B------:R-:W-:Y:S06]  /*2680*/  @P2 BRA `(.L_x_42) ;  /* 0xfffffff000582947 */ /* 0x000fec000383ffff */
[----:B------:R-:W-:Y:S01]  /*2690*/  UIADD3 UR6, UPT, UPT, UR6, 0x40, URZ ;  /* 0x0000004006067890 */ /* 0x000fe2000fffe0ff */
[----:B------:R-:W-:-:S03]  /*26a0*/  SHF.L.U32 R2, R17, 0x1f, RZ ;  /* 0x0000001f11027819 */ /* 0x000fc600000006ff */
[----:B------:R-:W-:-:S09]  /*26b0*/  ULEA UR4, UR23, UR6, 0x3 ;  /* 0x0000000617047291 */ /* 0x000fd2000f8e18ff */
[----:B------:R-:W1:Y:S02]  /*26c0*/  SYNCS.PHASECHK.TRANS64.TRYWAIT P0, [UR4], R2 ;  /* 0x00000002ff0075a7 */ /* 0x000e640008001104 */
[----:B-1----:R-:W-:Y:S05]  /*26d0*/  @!P0 BRA `(.L_x_43) ;  /* 0x0000007400348947 */ /* 0x002fea0003800000 */
.L_x_158:
[----:B------:R-:W-:-:S04]  /*26e0*/  UIADD3 UR5, UPT, UPT, UR23, 0x1, URZ ;  /* 0x0000000117057890 */ /* 0x000fc8000fffe0ff */
[----:B------:R-:W-:-:S04]  /*26f0*/  UISETP.NE.AND UP0, UPT, UR5, 0x8, UPT ;  /* 0x000000080500788c */ /* 0x000fc8000bf05270 */
[----:B------:R-:W-:Y:S02]  /*2700*/  USEL UR7, URZ, 0x1, UP0 ;  /* 0x00000001ff077887 */ /* 0x000fe40008000000 */
[----:B------:R-:W-:-:S04]  /*2710*/  USEL UR5, UR5, URZ, UP0 ;  /* 0x000000ff05057287 */ /* 0x000fc80008000000 */
[----:B------:R-:W-:Y:S01]  /*2720*/  ULEA UR4, UR5, UR6, 0x3 ;  /* 0x0000000605047291 */ /* 0x000fe2000f8e18ff */
[----:B-1----:R-:W-:-:S04]  /*2730*/  LOP3.LUT R2, R17, UR7, RZ, 0x3c, !PT ;  /* 0x0000000711027c12 */ /* 0x002fc8000f8e3cff */
[----:B------:R-:W-:-:S04]  /*2740*/  SHF.L.U32 R3, R2, 0x1f, RZ ;  /* 0x0000001f02037819 */ /* 0x000fc800000006ff */
[----:B------:R-:W1:Y:S02]  /*2750*/  SYNCS.PHASECHK.TRANS64.TRYWAIT P0, [UR4], R3 ;  /* 0x00000003ff0075a7 */ /* 0x000e640008001104 */
[----:B-1----:R-:W-:Y:S05]  /*2760*/  @!P0 BRA `(.L_x_44) ;  /* 0x0000007400288947 */ /* 0x002fea0003800000 */
.L_x_160:
[----:B------:R-:W-:-:S04]  /*2770*/  UIADD3 UR5, UPT, UPT, UR5, 0x1, URZ ;  /* 0x0000000105057890 */ /* 0x000fc8000fffe0ff */
[----:B------:R-:W-:-:S04]  /*2780*/  UISETP.NE.AND UP0, UPT, UR5, 0x8, UPT ;  /* 0x000000080500788c */ /* 0x000fc8000bf05270 */
[----:B------:R-:W-:Y:S02]  /*2790*/  USEL UR7, URZ, 0x1, UP0 ;  /* 0x00000001ff077887 */ /* 0x000fe40008000000 */
[----:B------:R-:W-:-:S04]  /*27a0*/  USEL UR5, UR5, URZ, UP0 ;  /* 0x000000ff05057287 */ /* 0x000fc80008000000 */
[----:B------:R-:W-:Y:S01]  /*27b0*/  ULEA UR4, UR5, UR6, 0x3 ;  /* 0x0000000605047291 */ /* 0x000fe2000f8e18ff */
[----:B------:R-:W-:-:S04]  /*27c0*/  LOP3.LUT R2, R2, UR7, RZ, 0x3c, !PT ;  /* 0x0000000702027c12 */ /* 0x000fc8000f8e3cff */
[----:B-1----:R-:W-:-:S04]  /*27d0*/  SHF.L.U32 R3, R2, 0x1f, RZ ;  /* 0x0000001f02037819 */ /* 0x002fc800000006ff */
[----:B------:R-:W1:Y:S02]  /*27e0*/  SYNCS.PHASECHK.TRANS64.TRYWAIT P0, [UR4], R3 ;  /* 0x00000003ff0075a7 */ /* 0x000e640008001104 */
[----:B-1----:R-:W-:Y:S05]  /*27f0*/  @!P0 BRA `(.L_x_45) ;  /* 0x00000074001c8947 */ /* 0x002fea0003800000 */
.L_x_162:
        /* <DEDUP_REMOVED lines=9> */
.L_x_164:
        /* <DEDUP_REMOVED lines=9> */
.L_x_166:
        /* <DEDUP_REMOVED lines=9> */
.L_x_168:
        /* <DEDUP_REMOVED lines=9> */
.L_x_170:
[----:B------:R-:W-:-:S04]  /*2a40*/  UIADD3 UR5, UPT, UPT, UR5, 0x1, URZ ;  /* 0x0000000105057890 */ /* 0x000fc8000fffe0ff */
[----:B------:R-:W-:-:S04]  /*2a50*/  UISETP.NE.AND UP0, UPT, UR5, 0x8, UPT ;  /* 0x000000080500788c */ /* 0x000fc8000bf05270 */
[----:B------:R-:W-:Y:S02]  /*2a60*/  USEL UR4, URZ, 0x1, UP0 ;  /* 0x00000001ff047887 */ /* 0x000fe40008000000 */
[----:B------:R-:W-:-:S04]  /*2a70*/  USEL UR5, UR5, URZ, UP0 ;  /* 0x000000ff05057287 */ /* 0x000fc80008000000 */
[----:B------:R-:W-:Y:S01]  /*2a80*/  ULEA UR5, UR5, UR6, 0x3 ;  /* 0x0000000605057291 */ /* 0x000fe2000f8e18ff */
[----:B------:R-:W-:-:S04]  /*2a90*/  LOP3.LUT R2, R2, UR4, RZ, 0x3c, !PT ;  /* 0x0000000402027c12 */ /* 0x000fc8000f8e3cff */
[----:B------:R-:W-:Y:S01]  /*2aa0*/  SHF.L.U32 R2, R2, 0x1f, RZ ;  /* 0x0000001f02027819 */ /* 0x000fe200000006ff */
[----:B-1-3--:R-:W-:-:S07]  /*2ab0*/  IMAD.U32 R0, RZ, RZ, UR5 ;  /* 0x00000005ff007e24 */ /* 0x00afce000f8e00ff */
.L_x_50:
[----:B-1----:R1:W2:Y:S02]  /*2ac0*/  SYNCS.PHASECHK.TRANS64.TRYWAIT P0, [R0+URZ], R2 ;  /* 0x00000002000075a7 */ /* 0x0022a400080011ff */
[----:B--2---:R-:W-:Y:S05]  /*2ad0*/  @!P0 NANOSLEEP.SYNCS 0x989680 ;  /* 0x009896800000895d */ /* 0x004fea0003900000 */
[----:B------:R-:W2:Y:S02]  /*2ae0*/  @!P0 SYNCS.PHASECHK.TRANS64 P0, [R0+URZ], R2 ;  /* 0x00000002000085a7 */ /* 0x000ea400080010ff */
[----:B--2---:R-:W-:Y:S05]  /*2af0*/  @P0 EXIT ;  /* 0x000000000000094d */ /* 0x004fea0003800000 */
[----:B------:R-:W-:Y:S05]  /*2b00*/  BRA `(.L_x_50) ;  /* 0xfffffffc00ec7947 */ /* 0x000fea000383ffff */
.L_x_22:
[----:B------:R-:W-:-:S04]  /*2b10*/  UISETP.NE.AND UP1, UPT, UR37, URZ, UPT ;  /* 0x000000ff2500728c */ /* 0x000fc8000bf25270 */
[----:B------:R-:W-:-:S09]  /*2b20*/  UISETP.NE.OR UP1, UPT, UR10, 0x1, UP1 ;  /* 0x000000010a00788c */ /* 0x000fd20008f25670 */
[----:B------:R-:W-:Y:S05]  /*2b30*/  BRA.U UP1, `(.L_x_51) ;  /* 0x00000005014c7547 */ /* 0x000fea000b800000 */
[----:B------:R-:W-:Y:S01]  /*2b40*/  HFMA2 R11, -RZ, RZ, 0, 0 ;  /* 0x00000000ff0b7431 */ /* 0x000fe200000001ff */
[----:B------:R-:W-:Y:S01]  /*2b50*/  ISETP.GE.U32.AND P2, PT, R10, 0x2, PT ;  /* 0x000000020a00780c */ /* 0x000fe20003f46070 */
[----:B------:R-:W-:Y:S01]  /*2b60*/  IMAD.MOV.U32 R12, RZ, RZ, 0x1 ;  /* 0x00000001ff0c7424 */ /* 0x000fe200078e00ff */
[----:B------:R-:W-:Y:S01]  /*2b70*/  CS2R R8, SRZ ;  /* 0x0000000000087805 */ /* 0x000fe2000001ff00 */
[----:B------:R-:W-:Y:S01]  /*2b80*/  IMAD.MOV.U32 R3, RZ, RZ, RZ ;  /* 0x000000ffff037224 */ /* 0x000fe200078e00ff */
[----:B------:R-:W-:Y:S01]  /*2b90*/  UMOV UR4, 0x400 ;  /* 0x0000040000047882 */ /* 0x000fe20000000000 */
[----:B------:R-:W-:Y:S01]  /*2ba0*/  UMOV UR6, URZ ;  /* 0x000000ff00067c82 */ /* 0x000fe20008000000 */
[----:B------:R-:W-:-:S12]  /*2bb0*/  ULEA UR37, UR37, UR4, 0x18 ;  /* 0x0000000425257291 */ /* 0x000fd8000f8ec0ff */
.L_x_55:
[----:B------:R-:W-:Y:S02]  /*2bc0*/  LEA R0, R3, UR37, 0x3 ;  /* 0x0000002503007c11 */ /* 0x000fe4000f8e18ff */
[----:B------:R-:W-:-:S03]  /*2bd0*/  SHF.L.U32 R4, R8, 0x1f, RZ ;  /* 0x0000001f08047819 */ /* 0x000fc600000006ff */
[----:B------:R-:W-:Y:S01]  /*2be0*/  VIADD R5, R0, 0x140 ;  /* 0x0000014000057836 */ /* 0x000fe20000000000 */
[----:B------:R-:W1:Y:S02]  /*2bf0*/  SYNCS.PHASECHK.TRANS64.TRYWAIT P0, [R0+URZ+0x130], R4 ;  /* 0x00013004000075a7 */ /* 0x000e6400080011ff */
[----:B-1----:R-:W-:Y:S05]  /*2c00*/  @!P0 BRA `(.L_x_52) ;  /* 0x0000007000908947 */ /* 0x002fea0003800000 */
.L_x_171:
[----:B------:R-:W-:Y:S01]  /*2c10*/  ULEA UR5, UR6, UR37, 0x3 ;  /* 0x0000002506057291 */ /* 0x000fe2000f8e18ff */
[----:B-1----:R-:W-:Y:S01]  /*2c20*/  PRMT R0, RZ, 0x654, R5 ;  /* 0x00000654ff007816 */ /* 0x002fe20000000005 */
[----:B------:R-:W-:Y:S01]  /*2c30*/  @!P2 IMAD.MOV.U32 R4, RZ, RZ, 0x10 ;  /* 0x00000010ff04a424 */ /* 0x000fe200078e00ff */
[----:B------:R-:W-:Y:S01]  /*2c40*/  SHF.L.U32 R5, R12, 0x1f, RZ ;  /* 0x0000001f0c057819 */ /* 0x000fe200000006ff */
[----:B------:R-:W-:Y:S01]  /*2c50*/  UIADD3 UR4, UPT, UPT, UR5, 0xd0, URZ ;  /* 0x000000d005047890 */ /* 0x000fe2000fffe0ff */
[----:B------:R1:W-:Y:S05]  /*2c60*/  SYNCS.ARRIVE.TRANS64.RED.A1T0 RZ, [R0+URZ], RZ ;  /* 0x000000ff00ff79a7 */ /* 0x0003ea00081004ff */
[----:B------:R-:W-:Y:S01]  /*2c70*/  IMAD.U32 R6, RZ, RZ, UR4 ;  /* 0x00000004ff067e24 */ /* 0x000fe2000f8e00ff */
[----:B------:R-:W2:Y:S04]  /*2c80*/  SYNCS.PHASECHK.TRANS64.TRYWAIT P0, [UR5+0xe0], R5 ;  /* 0x0000e005ff0075a7 */ /* 0x000ea80008001105 */
[----:B------:R-:W-:Y:S01]  /*2c90*/  PRMT R6, R10, 0x654, R6 ;  /* 0x000006540a067816 */ /* 0x000fe20000000006 */
[----:B-12---:R-:W-:Y:S06]  /*2ca0*/  @!P0 BRA `(.L_x_53) ;  /* 0x00000070007c8947 */ /* 0x006fec0003800000 */
.L_x_173:
[----:B------:R-:W-:Y:S01]  /*2cb0*/  ULEA UR4, UR6, UR37, 0x4 ;  /* 0x0000002506047291 */ /* 0x000fe2000f8e20ff */
[----:B------:R-:W-:Y:S01]  /*2cc0*/  SEL R2, R6, R2, !P2 ;  /* 0x0000000206027207 */ /* 0x000fe20005000000 */
[----:B------:R-:W-:Y:S01]  /*2cd0*/  UIADD3 UR5, UPT, UPT, UR5, 0xd0, URZ ;  /* 0x000000d005057890 */ /* 0x000fe2000fffe0ff */
[----:B-1----:R-:W-:Y:S01]  /*2ce0*/  LEA R0, R11, UR37, 0x3 ;  /* 0x000000250b007c11 */ /* 0x002fe2000f8e18ff */
[----:B------:R-:W-:Y:S01]  /*2cf0*/  UIADD3 UR4, UPT, UPT, UR4, 0x160, URZ ;  /* 0x0000016004047890 */ /* 0x000fe2000fffe0ff */
[----:B------:R1:W-:Y:S01]  /*2d00*/  @!P2 SYNCS.ARRIVE.TRANS64.RED RZ, [R2+URZ], R4 ;  /* 0x0000000402ffa9a7 */ /* 0x0003e200080004ff */
[----:B------:R-:W-:Y:S01]  /*2d10*/  UIADD3 UR6, UPT, UPT, UR6, 0x1, URZ ;  /* 0x0000000106067890 */ /* 0x000fe2000fffe0ff */
[----:B------:R-:W-:-:S03]  /*2d20*/  VIADD R3, R3, 0x1 ;  /* 0x0000000103037836 */ /* 0x000fc60000000000 */
[----:B------:R-:W-:Y:S02]  /*2d30*/  UISETP.NE.AND UP0, UPT, UR6, 0x2, UPT ;  /* 0x000000020600788c */ /* 0x000fe4000bf05270 */
[----:B------:R-:W-:Y:S01]  /*2d40*/  ISETP.NE.AND P0, PT, R3, 0x2, PT ;  /* 0x000000020300780c */ /* 0x000fe20003f05270 */
[----:B------:R-:W-:Y:S06]  /*2d50*/  UGETNEXTWORKID.BROADCAST [UR4], [UR5] ;  /* 0x00000000040073ca */ /* 0x000fec0008000100 */
[----:B------:R-:W-:Y:S02]  /*2d60*/  USEL UR4, URZ, 0x1, UP0 ;  /* 0x00000001ff047887 */ /* 0x000fe40008000000 */
[----:B------:R-:W-:-:S04]  /*2d70*/  USEL UR6, UR6, URZ, UP0 ;  /* 0x000000ff06067287 */ /* 0x000fc80008000000 */
[----:B------:R-:W-:Y:S02]  /*2d80*/  LOP3.LUT R12, R12, UR4, RZ, 0x3c, !PT ;  /* 0x000000040c0c7c12 */ /* 0x000fe4000f8e3cff */
[----:B-1----:R-:W-:-:S04]  /*2d90*/  SHF.L.U32 R4, R9, 0x1f, RZ ;  /* 0x0000001f09047819 */ /* 0x002fc800000006ff */
[----:B------:R-:W1:Y:S02]  /*2da0*/  SYNCS.PHASECHK.TRANS64.TRYWAIT P1, [R0+URZ+0xd0], R4 ;  /* 0x0000d004000075a7 */ /* 0x000e6400080211ff */
[----:B-1----:R-:W-:Y:S05]  /*2db0*/  @!P1 BRA `(.L_x_54) ;  /* 0x0000007000509947 */ /* 0x002fea0003800000 */
.L_x_174:
[----:B-1----:R-:W-:Y:S01]  /*2dc0*/  LEA R4, R11, UR37, 0x4 ;  /* 0x000000250b047c11 */ /* 0x002fe2000f8e20ff */
[----:B------:R-:W-:Y:S01]  /*2dd0*/  VIADD R0, R0, 0xe0 ;  /* 0x000000e000007836 */ /* 0x000fe20000000000 */
[----:B------:R-:W-:Y:S01]  /*2de0*/  SEL R3, R3, RZ, P0 ;  /* 0x000000ff03037207 */ /* 0x000fe20000000000 */
[----:B------:R-:W-:-:S03]  /*2df0*/  VIADD R11, R11, 0x1 ;  /* 0x000000010b0b7836 */ /* 0x000fc60000000000 */
[----:B------:R-:W1:Y:S01]  /*2e00*/  LDS.128 R4, [R4+0x160] ;  /* 0x0001600004047984 */ /* 0x000e620000000c00 */
[----:B------:R-:W-:Y:S02]  /*2e10*/  PRMT R0, RZ, 0x654, R0 ;  /* 0x00000654ff007816 */ /* 0x000fe40000000000 */
[C---:B------:R-:W-:Y:S01]  /*2e20*/  ISETP.NE.AND P1, PT, R11.reuse, 0x2, PT ;  /* 0x000000020b00780c */ /* 0x040fe20003f25270 */
[----:B------:R-:W-:Y:S01]  /*2e30*/  @!PT LDS RZ, [RZ] ;  /* 0x00000000fffff984 */ /* 0x000fe20000000800 */
[----:B------:R-:W-:Y:S01]  /*2e40*/  @!PT LDS RZ, [RZ] ;  /* 0x00000000fffff984 */ /* 0x000fe20000000800 */
[----:B------:R-:W-:Y:S01]  /*2e50*/  @!PT LDS RZ, [RZ] ;  /* 0x00000000fffff984 */ /* 0x000fe20000000800 */
[----:B------:R-:W-:Y:S01]  /*2e60*/  @!PT LDS RZ, [RZ] ;  /* 0x00000000fffff984 */ /* 0x000fe20000000800 */
[----:B------:R2:W-:Y:S06]  /*2e70*/  MEMBAR.ALL.CTA ;  /* 0x0000000000007992 */ /* 0x0005ec0000008000 */
[----:B--2---:R-:W2:Y:S01]  /*2e80*/  FENCE.VIEW.ASYNC.S ;  /* 0x00000000000073c6 */ /* 0x004ea20000000000 */
[----:B------:R-:W-:Y:S01]  /*2e90*/  SEL R11, R11, RZ, P1 ;  /* 0x000000ff0b0b7207 */ /* 0x000fe20000800000 */
[----:B--2---:R2:W-:Y:S01]  /*2ea0*/  SYNCS.ARRIVE.TRANS64.RED.A1T0 RZ, [R0+URZ], RZ ;  /* 0x000000ff00ff79a7 */ /* 0x0045e200081004ff */
[----:B-1----:R-:W-:-:S02]  /*2eb0*/  LOP3.LUT P3, RZ, R6, 0x1, RZ, 0xc0, !PT ;  /* 0x0000000106ff7812 */ /* 0x002fc4000786c0ff */
[----:B------:R-:W-:-:S04]  /*2ec0*/  SEL R4, RZ, 0x1, P1 ;  /* 0x00000001ff047807 */ /* 0x000fc80000800000 */
[----:B------:R-:W-:Y:S02]  /*2ed0*/  LOP3.LUT R9, R9, R4, RZ, 0x3c, !PT ;  /* 0x0000000409097212 */ /* 0x000fe400078e3cff */
[----:B--2---:R-:W-:-:S04]  /*2ee0*/  SEL R0, RZ, 0x1, P0 ;  /* 0x00000001ff007807 */ /* 0x004fc80000000000 */
[----:B------:R-:W-:Y:S01]  /*2ef0*/  LOP3.LUT R8, R8, R0, RZ, 0x3c, !PT ;  /* 0x0000000008087212 */ /* 0x000fe200078e3cff */
[----:B------:R-:W-:Y:S06]  /*2f00*/  @P3 BRA `(.L_x_55) ;  /* 0xfffffffc002c3947 */ /* 0x000fec000383ffff */
[----:B------:R-:W-:Y:S01]  /*2f10*/  ULEA UR5, UR6, UR37, 0x3 ;  /* 0x0000002506057291 */ /* 0x000fe2000f8e18ff */
[----:B------:R-:W-:-:S08]  /*2f20*/  SHF.L.U32 R2, R12, 0x1f, RZ ;  /* 0x0000001f0c027819 */ /* 0x000fd000000006ff */
[----:B------:R-:W1:Y:S02]  /*2f30*/  SYNCS.PHASECHK.TRANS64 P0, [UR5+0xe0], R2 ;  /* 0x0000e002ff0075a7 */ /* 0x000e640008001005 */
[----:B-1----:R-:W-:Y:S05]  /*2f40*/  @P0 BRA `(.L_x_56) ;  /* 0x0000000000080947 */ /* 0x002fea0003800000 */
[----:B------:R-:W1:Y:S02]  /*2f50*/  SYNCS.PHASECHK.TRANS64.TRYWAIT P0, [UR5+0xe0], R2 ;  /* 0x0000e002ff0075a7 */ /* 0x000e640008001105 */
[----:B-1----:R-:W-:Y:S05]  /*2f60*/  @!P0 BRA `(.L_x_57) ;  /* 0x0000006c00f88947 */ /* 0x002fea0003800000 */
.L_x_56:
[----:B------:R-:W-:-:S04]  /*2f70*/  UIADD3 UR4, UPT, UPT, UR6, 0x1, URZ ;  /* 0x0000000106047890 */ /* 0x000fc8000fffe0ff */
[----:B------:R-:W-:-:S04]  /*2f80*/  UISETP.NE.AND UP0, UPT, UR4, 0x2, UPT ;  /* 0x000000020400788c */ /* 0x000fc8000bf05270 */
[----:B------:R-:W-:Y:S02]  /*2f90*/  USEL UR7, URZ, 0x1, UP0 ;  /* 0x00000001ff077887 */ /* 0x000fe40008000000 */
[----:B------:R-:W-:-:S04]  /*2fa0*/  USEL UR4, UR4, URZ, UP0 ;  /* 0x000000ff04047287 */ /* 0x000fc80008000000 */
[----:B------:R-:W-:Y:S01]  /*2fb0*/  ULEA UR4, UR4, UR37, 0x3 ;  /* 0x0000002504047291 */ /* 0x000fe2000f8e18ff */
[----:B-1----:R-:W-:-:S04]  /*2fc0*/  LOP3.LUT R2, R12, UR7, RZ, 0x3c, !PT ;  /* 0x000000070c027c12 */ /* 0x002fc8000f8e3cff */
[----:B------:R-:W-:-:S04]  /*2fd0*/  SHF.L.U32 R0, R2, 0x1f, RZ ;  /* 0x0000001f02007819 */ /* 0x000fc800000006ff */
[----:B------:R-:W1:Y:S02]  /*2fe0*/  SYNCS.PHASECHK.TRANS64 P0, [UR4+0xe0], R0 ;  /* 0x0000e000ff0075a7 */ /* 0x000e640008001004 */
[----:B-1----:R-:W-:Y:S05]  /*2ff0*/  @P0 EXIT ;  /* 0x000000000000094d */ /* 0x002fea0003800000 */
[----:B------:R-:W-:Y:S02]  /*3000*/  SHF.L.U32 R2, R2, 0x1f, RZ ;  /* 0x0000001f02027819 */ /* 0x000fe400000006ff */
[----:B------:R-:W-:-:S07]  /*3010*/  MOV R0, UR4 ;  /* 0x0000000400007c02 */ /* 0x000fce0008000f00 */
.L_x_58:
[----:B-1----:R1:W2:Y:S02]  /*3020*/  SYNCS.PHASECHK.TRANS64.TRYWAIT P0, [R0+URZ+0xe0], R2 ;  /* 0x0000e002000075a7 */ /* 0x0022a400080011ff */
[----:B--2---:R-:W-:Y:S05]  /*3030*/  @!P0 NANOSLEEP.SYNCS 0x989680 ;  /* 0x009896800000895d */ /* 0x004fea0003900000 */
[----:B------:R-:W2:Y:S02]  /*3040*/  @!P0 SYNCS.PHASECHK.TRANS64 P0, [R0+URZ+0xe0], R2 ;  /* 0x0000e002000085a7 */ /* 0x000ea400080010ff */
[----:B--2---:R-:W-:Y:S05]  /*3050*/  @P0 EXIT ;  /* 0x000000000000094d */ /* 0x004fea0003800000 */
[----:B------:R-:W-:Y:S05]  /*3060*/  BRA `(.L_x_58) ;  /* 0xfffffffc00ec7947 */ /* 0x000fea000383ffff */
.L_x_51:
[----:B------:R-:W-:Y:S05]  /*3070*/  BRA.U UP4, `(.L_x_59) ;  /* 0x0000001104d87547 */ /* 0x000fea000b800000 */
[----:B------:R-:W-:Y:S01]  /*3080*/  UMOV UR6, 0x40 ;  /* 0x0000004000067882 */ /* 0x000fe20000000000 */
[----:B------:R-:W-:Y:S01]  /*3090*/  NOP ;  /* 0x0000000000007918 */ /* 0x000fe20000000000 */
[----:B------:R-:W-:Y:S01]  /*30a0*/  ULEA UR6, UR37, UR6, 0x18 ;  /* 0x0000000625067291 */ /* 0x000fe2000f8ec0ff */
[----:B------:R-:W-:Y:S02]  /*30b0*/  UMOV UR7, 0x400 ;  /* 0x0000040000077882 */ /* 0x000fe40000000000 */
[----:B------:R-:W-:-:S06]  /*30c0*/  ULEA UR37, UR37, UR7, 0x18 ;  /* 0x0000000725257291 */ /* 0x000fcc000f8ec0ff */
[----:B------:R-:W1:Y:S02]  /*30d0*/  LDS.U8 R2, [UR6+0x1c] ;  /* 0x00001c06ff027984 */ /* 0x000e640008000000 */
[----:B-1----:R-:W-:-:S13]  /*30e0*/  ISETP.NE.AND P0, PT, R2, RZ, PT ;  /* 0x000000ff0200720c */ /* 0x002fda0003f05270 */
[----:B------:R-:W-:Y:S05]  /*30f0*/  @P0 BRA `(.L_x_60) ;  /* 0x0000000400080947 */ /* 0x000fea0003800000 */
[----:B------:R-:W-:Y:S02]  /*3100*/  UISETP.NE.U32.AND UP0, UPT, UR5, 0x1, UPT ;  /* 0x000000010500788c */ /* 0x000fe4000bf05070 */
[----:B------:R-:W-:-:S07]  /*3110*/  UIADD3 UR8, UPT, UPT, UR6, 0x8, URZ ;  /* 0x0000000806087890 */ /* 0x000fce000fffe0ff */
[----:B------:R-:W-:Y:S05]  /*3120*/  BRA.U !UP0, `(.L_x_61) ;  /* 0x00000001089c7547 */ /* 0x000fea000b800000 */
[----:B------:R-:W-:Y:S01]  /*3130*/  ELECT P0, URZ, PT ;  /* 0x0000000000ff782f */ /* 0x000fe20003800000 */
[----:B------:R-:W-:-:S12]  /*3140*/  BSSY B0, `(.L_x_61) ;  /* 0x0000025000007945 */ /* 0x000fd80003800000 */
[----:B------:R-:W-:Y:S05]  /*3150*/  @!P0 BRA `(.L_x_62) ;  /* 0x00000000008c8947 */ /* 0x000fea0003800000 */
[----:B------:R-:W-:-:S05]  /*3160*/  UMOV UR7, 0x10 ;  /* 0x0000001000077882 */ /* 0x000fca0000000000 */
[----:B------:R-:W-:Y:S04]  /*3170*/  DEPBAR.LE SB1, 0x36 ;  /* 0x00009d800000791a */ /* 0x000fe80000000000 */
[----:B------:R-:W1:Y:S02]  /*3180*/  UTCATOMSWS.2CTA.FIND_AND_SET.ALIGN UP1, UR7, UR7 ;  /* 0x00000007000775e3 */ /* 0x000e640008220800 */
[----:B-1----:R-:W-:Y:S01]  /*3190*/  MOV R10, UR7 ;  /* 0x00000007000a7c02 */ /* 0x002fe20008000f00 */
[----:B------:R-:W-:Y:S06]  /*31a0*/  BRA.U UP1, `(.L_x_63) ;  /* 0x0000000101187547 */ /* 0x000fec000b800000 */
.L_x_64:
[----:B------:R-:W-:Y:S05]  /*31b0*/  NANOSLEEP 0x64 ;  /* 0x000000640000795d */ /* 0x000fea0003800000 */
[----:B------:R-:W-:-:S05]  /*31c0*/  UMOV UR7, 0x10 ;  /* 0x0000001000077882 */ /* 0x000fca0000000000 */
[----:B------:R-:W-:Y:S04]  /*31d0*/  DEPBAR.LE SB1, 0x36 ;  /* 0x00009d800000791a */ /* 0x000fe80000000000 */
[----:B------:R-:W1:Y:S02]  /*31e0*/  UTCATOMSWS.2CTA.FIND_AND_SET.ALIGN UP1, UR7, UR7 ;  /* 0x00000007000775e3 */ /* 0x000e640008220800 */
[----:B-1----:R-:W-:Y:S01]  /*31f0*/  MOV R10, UR7 ;  /* 0x00000007000a7c02 */ /* 0x002fe20008000f00 */
[----:B------:R-:W-:Y:S05]  /*3200*/  BRA.U !UP1, `(.L_x_64) ;  /* 0xfffffffd09e87547 */ /* 0x000fea000b83ffff */
.L_x_63:
[----:B------:R-:W1:Y:S01]  /*3210*/  LDS R5, [UR6+0x10] ;  /* 0x00001006ff057984 */ /* 0x000e620008000800 */
[----:B------:R-:W-:Y:S01]  /*3220*/  IMAD.U32 R3, RZ, RZ, UR37 ;  /* 0x00000025ff037e24 */ /* 0x000fe2000f8e00ff */
[----:B------:R-:W-:-:S03]  /*3230*/  MOV R2, UR4 ;  /* 0x0000000400027c02 */ /* 0x000fc60008000f00 */
[----:B------:R-:W-:Y:S01]  /*3240*/  VIADD R3, R3, 0x180 ;  /* 0x0000018003037836 */ /* 0x000fe20000000000 */
[----:B-1----:R-:W-:-:S04]  /*3250*/  SHF.L.U32 R5, R5, 0x1f, RZ ;  /* 0x0000001f05057819 */ /* 0x002fc800000006ff */
[----:B------:R-:W1:Y:S02]  /*3260*/  SYNCS.PHASECHK.TRANS64.TRYWAIT P0, [UR6+0x8], R5 ;  /* 0x00000805ff0075a7 */ /* 0x000e640008001106 */
[----:B-1----:R-:W-:Y:S05]  /*3270*/  @P0 BRA `(.L_x_65) ;  /* 0x0000000000080947 */ /* 0x002fea0003800000 */
[----:B------:R-:W1:Y:S02]  /*3280*/  SYNCS.PHASECHK.TRANS64.TRYWAIT P0, [UR6+0x8], R5 ;  /* 0x00000805ff0075a7 */ /* 0x000e640008001106 */
[----:B-1----:R-:W-:Y:S05]  /*3290*/  @!P0 BRA `(.L_x_66) ;  /* 0x0000006c00448947 */ /* 0x002fea0003800000 */
.L_x_65:
[----:B-1----:R-:W-:Y:S01]  /*32a0*/  HFMA2 R4, -RZ, RZ, 0, 5.9604644775390625e-08 ;  /* 0x00000001ff047431 */ /* 0x002fe200000001ff */
[----:B------:R-:W-:Y:S01]  /*32b0*/  UPRMT UR7, UR4, 0x654, UR8 ;  /* 0x0000065404077896 */ /* 0x000fe20008000008 */
[----:B------:R-:W-:Y:S01]  /*32c0*/  IMAD.MOV.U32 R7, RZ, RZ, 0xffff ;  /* 0x0000ffffff077424 */ /* 0x000fe200078e00ff */
[----:B------:R-:W-:Y:S01]  /*32d0*/  PRMT R2, R2, 0x654, R3 ;  /* 0x0000065402027816 */ /* 0x000fe20000000003 */
[----:B------:R-:W-:Y:S02]  /*32e0*/  IMAD.MOV.U32 R5, RZ, RZ, 0x4 ;  /* 0x00000004ff057424 */ /* 0x000fe400078e00ff */
[----:B------:R-:W-:Y:S01]  /*32f0*/  IMAD.SHL.U32 R9, R10, 0x20, RZ ;  /* 0x000000200a097824 */ /* 0x000fe200078e00ff */
[----:B------:R-:W-:Y:S02]  /*3300*/  MOV R3, UR7 ;  /* 0x0000000700037c02 */ /* 0x000fe40008000f00 */
[-C--:B------:R-:W-:Y:S01]  /*3310*/  SHF.L.U32 R7, R7, R10.reuse, RZ ;  /* 0x0000000a07077219 */ /* 0x080fe200000006ff */
[----:B------:R1:W-:Y:S01]  /*3320*/  SYNCS.ARRIVE.TRANS64.RED RZ, [UR7], R5 ;  /* 0x00000005ffff79a7 */ /* 0x0003e20008000407 */
[----:B------:R-:W-:Y:S01]  /*3330*/  SHF.L.U32 R6, R4, R10, RZ ;  /* 0x0000000a04067219 */ /* 0x000fe200000006ff */
[----:B------:R1:W-:Y:S04]  /*3340*/  STS [UR37+0x180], R9 ;  /* 0x00018009ff007988 */ /* 0x0003e80008000825 */
[----:B------:R1:W-:Y:S04]  /*3350*/  STAS [R2.64], R10 ;  /* 0x0000000a02007dbd */ /* 0x0003e8000c0008ff */
[----:B------:R1:W-:Y:S04]  /*3360*/  ATOMS.OR RZ, [UR6+0x14], R7 ;  /* 0x00001407ffff798c */ /* 0x0003e8000b000006 */
[----:B------:R1:W-:Y:S04]  /*3370*/  ATOMS.OR RZ, [UR6+0x18], R6 ;  /* 0x00001806ffff798c */ /* 0x0003e8000b000006 */
[----:B------:R1:W-:Y:S02]  /*3380*/  ATOMS.XOR RZ, [UR6+0x10], R4 ;  /* 0x00001004ffff798c */ /* 0x0003e4000b800006 */
.L_x_62:
[----:B------:R-:W-:Y:S05]  /*3390*/  BSYNC B0 ;  /* 0x0000000000007941 */ /* 0x000fea0003800000 */
.L_x_61:
[----:B------:R-:W-:Y:S05]  /*33a0*/  BRA.U UP0, `(.L_x_67) ;  /* 0x00000001006c7547 */ /* 0x000fea000b800000 */
[----:B------:R-:W-:-:S03]  /*33b0*/  UMOV UR7, 0xffffffff ;  /* 0xffffffff00077882 */ /* 0x000fc60000000000 */
[----:B------:R-:W-:Y:S05]  /*33c0*/  BRA.DIV UR7, `(.L_x_68) ;  /* 0x0000006e07107947 */ /* 0x000fea000b800000 */
[----:B------:R-:W-:-:S13]  /*33d0*/  ELECT P6, URZ, PT ;  /* 0x0000000000ff782f */ /* 0x000fda00038c0000 */
.L_x_178:
[----:B------:R-:W-:Y:S05]  /*33e0*/  @!P6 BRA `(.L_x_67) ;  /* 0x00000000005ce947 */ /* 0x000fea0003800000 */
[----:B-1----:R-:W1:Y:S02]  /*33f0*/  LDS R3, [UR6+0x10] ;  /* 0x00001006ff037984 */ /* 0x002e640008000800 */
[----:B-1----:R-:W-:-:S04]  /*3400*/  SHF.L.U32 R3, R3, 0x1f, RZ ;  /* 0x0000001f03037819 */ /* 0x002fc800000006ff */
[----:B------:R-:W1:Y:S02]  /*3410*/  SYNCS.PHASECHK.TRANS64.TRYWAIT P0, [UR6+0x8], R3 ;  /* 0x00000803ff0075a7 */ /* 0x000e640008001106 */
[----:B-1----:R-:W-:Y:S05]  /*3420*/  @P0 BRA `(.L_x_69) ;  /* 0x0000000000080947 */ /* 0x002fea0003800000 */
[----:B------:R-:W1:Y:S02]  /*3430*/  SYNCS.PHASECHK.TRANS64.TRYWAIT P0, [UR6+0x8], R3 ;  /* 0x00000803ff0075a7 */ /* 0x000e640008001106 */
[----:B-1----:R-:W-:Y:S05]  /*3440*/  @!P0 BRA `(.L_x_70) ;  /* 0x0000006c00108947 */ /* 0x002fea0003800000 */
.L_x_69:
[----:B------:R-:W2:Y:S01]  /*3450*/  LDS R5, [UR37+0x180] ;  /* 0x00018025ff057984 */ /* 0x000ea20008000800 */
[----:B-1----:R-:W-:Y:S02]  /*3460*/  HFMA2 R2, -RZ, RZ, 0, 5.9604644775390625e-08 ;  /* 0x00000001ff027431 */ /* 0x002fe400000001ff */
[----:B------:R-:W-:Y:S01]  /*3470*/  IMAD.MOV.U32 R3, RZ, RZ, 0xffff ;  /* 0x0000ffffff037424 */ /* 0x000fe200078e00ff */
[----:B------:R-:W-:Y:S01]  /*3480*/  UPRMT UR7, UR4, 0x654, UR8 ;  /* 0x0000065404077896 */ /* 0x000fe20008000008 */
[----:B--2---:R-:W-:-:S03]  /*3490*/  IMAD.SHL.U32 R4, R5, 0x20, RZ ;  /* 0x0000002005047824 */ /* 0x004fc600078e00ff */
[-C--:B------:R-:W-:Y:S02]  /*34a0*/  SHF.L.U32 R3, R3, R5.reuse, RZ ;  /* 0x0000000503037219 */ /* 0x080fe400000006ff */
[----:B------:R-:W-:Y:S01]  /*34b0*/  SHF.L.U32 R5, R2, R5, RZ ;  /* 0x0000000502057219 */ /* 0x000fe200000006ff */
[----:B------:R2:W-:Y:S04]  /*34c0*/  STS [UR37+0x180], R4 ;  /* 0x00018004ff007988 */ /* 0x0005e80008000825 */
[----:B------:R2:W-:Y:S04]  /*34d0*/  ATOMS.OR RZ, [UR6+0x14], R3 ;  /* 0x00001403ffff798c */ /* 0x0005e8000b000006 */
[----:B------:R2:W-:Y:S01]  /*34e0*/  ATOMS.OR RZ, [UR6+0x18], R5 ;  /* 0x00001805ffff798c */ /* 0x0005e2000b000006 */
[----:B------:R-:W-:Y:S03]  /*34f0*/  SYNCS.ARRIVE.TRANS64.RED.A1T0 RZ, [UR7], RZ ;  /* 0x000000ffffff79a7 */ /* 0x000fe60008100407 */
[----:B------:R2:W-:Y:S01]  /*3500*/  ATOMS.XOR RZ, [UR6+0x10], R2 ;  /* 0x00001002ffff798c */ /* 0x0005e2000b800006 */
[----:B------:R-:W-:Y:S05]  /*3510*/  BRA `(.L_x_67) ;  /* 0x0000000000107947 */ /* 0x000fea0003800000 */
.L_x_60:
[----:B------:R-:W-:-:S05]  /*3520*/  MOV R2, 0xffffffff ;  /* 0xffffffff00027802 */ /* 0x000fca0000000f00 */
[----:B------:R1:W-:Y:S02]  /*3530*/  STS [UR37+0x180], R2 ;  /* 0x00018002ff007988 */ /* 0x0003e40008000825 */
[----:B-1----:R-:W-:Y:S02]  /*3540*/  MOV R2, 0x3560 ;  /* 0x0000356000027802 */ /* 0x002fe40000000f00 */
[----:B-----5:R-:W-:Y:S05]  /*3550*/  CALL.REL.NOINC `($__internal_1_$__cuda_sm10x_tcgen05_guardrail_trap_phase_invalid_during_alloc) ;  /* 0x0000007000e47944 */ /* 0x020fea0003c00000 */
.L_x_67:
[----:B------:R-:W-:Y:S05]  /*3560*/  WARPSYNC.ALL ;  /* 0x0000000000007948 */ /* 0x000fea0003800000 */
[----:B------:R-:W3:Y:S01]  /*3570*/  S2UR UR7, SR_CgaCtaId ;  /* 0x00000000000779c3 */ /* 0x000ee20000008800 */
[----:B------:R-:W-:Y:S01]  /*3580*/  UMOV UR6, 0x400 ;  /* 0x0000040000067882 */ /* 0x000fe20000000000 */
[----:B------:R-:W-:-:S06]  /*3590*/  NOP ;  /* 0x0000000000007918 */ /* 0x000fcc0000000000 */
[----:B------:R-:W-:Y:S06]  /*35a0*/  BAR.ARV 0x6, 0xa0 ;  /* 0x0182800000007b1d */ /* 0x000fec0000002000 */
[----:B------:R-:W4:Y:S01]  /*35b0*/  LDCU UR8, c[0x0][0x38c] ;  /* 0x00007180ff0877ac */ /* 0x000f220008000800 */
[----:B------:R-:W-:Y:S01]  /*35c0*/  LOP3.LUT R0, R0, 0xffff, RZ, 0xc0, !PT ;  /* 0x0000ffff00007812 */ /* 0x000fe200078ec0ff */
[----:B-1----:R-:W-:Y:S01]  /*35d0*/  IMAD.MOV.U32 R9, RZ, RZ, 0x1 ;  /* 0x00000001ff097424 */ /* 0x002fe200078e00ff */
[----:B------:R-:W-:Y:S01]  /*35e0*/  LOP3.LUT R8, R8, 0xffff, RZ, 0xc0, !PT ;  /* 0x0000ffff08087812 */ /* 0x000fe200078ec0ff */
[----:B------:R-:W-:Y:S01]  /*35f0*/  UMOV UR19, URZ ;  /* 0x000000ff00137c82 */ /* 0x000fe20008000000 */
[----:B------:R-:W-:Y:S01]  /*3600*/  R2UR UR11, R0 ;  /* 0x00000000000b72ca */ /* 0x000fe200000e0000 */
[----:B------:R-:W-:Y:S01]  /*3610*/  UMOV UR18, URZ ;  /* 0x000000ff00127c82 */ /* 0x000fe20008000000 */
[----:B------:R-:W-:Y:S01]  /*3620*/  R2UR UR12, R8 ;  /* 0x00000000080c72ca */ /* 0x000fe200000e0000 */
[----:B------:R-:W-:Y:S01]  /*3630*/  IMAD.MOV.U32 R8, RZ, RZ, RZ ;  /* 0x000000ffff087224 */ /* 0x000fe200078e00ff */
[----:B------:R-:W-:Y:S01]  /*3640*/  UMOV UR17, URZ ;  /* 0x000000ff00117c82 */ /* 0x000fe20008000000 */
[----:B---3--:R-:W-:-:S02]  /*3650*/  ULEA UR7, UR7, UR6, 0x18 ;  /* 0x0000000607077291 */ /* 0x008fc4000f8ec0ff */
[----:B------:R-:W-:Y:S02]  /*3660*/  UISETP.NE.AND UP2, UPT, UR5, URZ, UPT ;  /* 0x000000ff0500728c */ /* 0x000fe4000bf45270 */
[----:B------:R-:W-:Y:S02]  /*3670*/  UIADD3 UR13, UPT, UPT, UR7, 0x8400, URZ ;  /* 0x00008400070d7890 */ /* 0x000fe4000fffe0ff */
[----:B------:R-:W-:Y:S02]  /*3680*/  UIADD3 UR14, UPT, UPT, UR7, 0x18400, URZ ;  /* 0x00018400070e7890 */ /* 0x000fe4000fffe0ff */
[----:B----4-:R-:W-:Y:S01]  /*3690*/  UIADD3 UR8, UPT, UPT, UR8, 0x3f, URZ ;  /* 0x0000003f08087890 */ /* 0x010fe2000fffe0ff */
[----:B--2---:R-:W1:Y:S01]  /*36a0*/  LDS R2, [UR7+0x180] ;  /* 0x00018007ff027984 */ /* 0x004e620008000800 */
[----:B------:R-:W-:Y:S02]  /*36b0*/  USHF.R.U32.HI UR13, URZ, 0x4, UR13 ;  /* 0x00000004ff0d7899 */ /* 0x000fe4000801160d */
[----:B------:R-:W-:-:S02]  /*36c0*/  USHF.R.S32.HI UR6, URZ, 0x1f, UR8 ;  /* 0x0000001fff067899 */ /* 0x000fc40008011408 */
[----:B------:R-:W-:Y:S02]  /*36d0*/  USHF.R.U32.HI UR14, URZ, 0x4, UR14 ;  /* 0x00000004ff0e7899 */ /* 0x000fe4000801160e */
[----:B------:R-:W-:Y:S02]  /*36e0*/  ULEA.HI UR6, UR6, UR8, URZ, 0x6 ;  /* 0x0000000806067291 */ /* 0x000fe4000f8f30ff */
[----:B------:R-:W-:Y:S02]  /*36f0*/  ULOP3.LUT UR13, UR13, 0x3fff, URZ, 0xc0, !UPT ;  /* 0x00003fff0d0d7892 */ /* 0x000fe4000f8ec0ff */
[----:B------:R-:W-:Y:S02]  /*3700*/  USHF.R.S32.HI UR6, URZ, 0x6, UR6 ;  /* 0x00000006ff067899 */ /* 0x000fe40008011406 */
[----:B------:R-:W-:Y:S02]  /*3710*/  ULOP3.LUT UR14, UR14, 0x3fff, URZ, 0xc0, !UPT ;  /* 0x00003fff0e0e7892 */ /* 0x000fe4000f8ec0ff */
[----:B------:R-:W-:Y:S01]  /*3720*/  UISETP.LT.AND UP0, UPT, UR6, 0x1, UPT ;  /* 0x000000010600788c */ /* 0x000fe2000bf01270 */
[----:B------:R-:W-:Y:S01]  /*3730*/  UMOV UR28, 0x0 ;  /* 0x00000000001c7882 */ /* 0x000fe20000000000 */
[----:B------:R-:W-:Y:S01]  /*3740*/  UMOV UR29, 0x8400490 ;  /* 0x08400490001d7882 */ /* 0x000fe20000000000 */
[----:B------:R-:W-:-:S02]  /*3750*/  ULOP3.LUT UR13, UR13, 0x10000, URZ, 0xfc, !UPT ;  /* 0x000100000d0d7892 */ /* 0x000fc4000f8efcff */
[----:B------:R-:W-:Y:S02]  /*3760*/  ULOP3.LUT UR14, UR14, 0x10000, URZ, 0xfc, !UPT ;  /* 0x000100000e0e7892 */ /* 0x000fe4000f8efcff */
[----:B------:R-:W-:Y:S01]  /*3770*/  USEL UR20, UR6, 0x1, !UP0 ;  /* 0x0000000106147887 */ /* 0x000fe2000c000000 */
[----:B------:R-:W-:Y:S01]  /*3780*/  UMOV UR26, 0x0 ;  /* 0x00000000001a7882 */ /* 0x000fe20000000000 */
[----:B------:R-:W-:Y:S01]  /*3790*/  UMOV UR27, 0x8400490 ;  /* 0x08400490001b7882 */ /* 0x000fe20000000000 */
[----:B------:R-:W-:Y:S01]  /*37a0*/  UMOV UR24, 0x0 ;  /* 0x0000000000187882 */ /* 0x000fe20000000000 */
[----:B------:R-:W-:Y:S01]  /*37b0*/  UMOV UR25, 0x8400490 ;  /* 0x0840049000197882 */ /* 0x000fe20000000000 */
[----:B------:R-:W-:Y:S01]  /*37c0*/  UMOV UR22, 0x0 ;  /* 0x0000000000167882 */ /* 0x000fe20000000000 */
[----:B------:R-:W-:Y:S01]  /*37d0*/  UMOV UR23, 0x8400490 ;  /* 0x0840049000177882 */ /* 0x000fe20000000000 */
[----:B-1----:R-:W-:Y:S02]  /*37e0*/  R2UR UR21, R2 ;  /* 0x00000000021572ca */ /* 0x002fe400000e0000 */
[----:B------:R-:W-:-:S13]  /*37f0*/  CS2R R2, SRZ ;  /* 0x0000000000027805 */ /* 0x000fda000001ff00 */
.L_x_78:
[C---:B------:R-:W-:Y:S02]  /*3800*/  LEA R0, R8.reuse, UR7, 0x3 ;  /* 0x0000000708007c11 */ /* 0x040fe4000f8e18ff */
[----:B------:R-:W-:Y:S02]  /*3810*/  SHF.L.U32 R4, R3, 0x1f, RZ ;  /* 0x0000001f03047819 */ /* 0x000fe400000006ff */
[----:B------:R-:W-:Y:S02]  /*3820*/  LEA R5, R8, UR7, 0x4 ;  /* 0x0000000708057c11 */ /* 0x000fe4000f8e20ff */
[----:B------:R-:W1:Y:S02]  /*3830*/  SYNCS.PHASECHK.TRANS64.TRYWAIT P0, [R0+URZ+0xd0], R4 ;  /* 0x0000d004000075a7 */ /* 0x000e6400080011ff */
[----:B-1-34-:R-:W-:Y:S05]  /*3840*/  @!P0 BRA `(.L_x_71) ;  /* 0x0000006800288947 */ /* 0x01afea0003800000 */
.L_x_179:
[----:B-1----:R-:W1:Y:S01]  /*3850*/  LDS.128 R4, [R5+0x160] ;  /* 0x0001600005047984 */ /* 0x002e620000000c00 */
[----:B------:R-:W-:Y:S02]  /*3860*/  VIADD R0, R0, 0xe0 ;  /* 0x000000e000007836 */ /* 0x000fe40000000000 */
[----:B------:R-:W-:Y:S01]  /*3870*/  VIADD R8, R8, 0x1 ;  /* 0x0000000108087836 */ /* 0x000fe20000000000 */
[----:B------:R-:W-:Y:S01]  /*3880*/  @!PT LDS RZ, [RZ] ;  /* 0x00000000fffff984 */ /* 0x000fe20000000800 */
[----:B------:R-:W-:Y:S01]  /*3890*/  @!PT LDS RZ, [RZ] ;  /* 0x00000000fffff984 */ /* 0x000fe20000000800 */
[----:B------:R-:W-:Y:S01]  /*38a0*/  @!PT LDS RZ, [RZ] ;  /* 0x00000000fffff984 */ /* 0x000fe20000000800 */
[----:B------:R-:W-:Y:S01]  /*38b0*/  @!PT LDS RZ, [RZ] ;  /* 0x00000000fffff984 */ /* 0x000fe20000000800 */
[----:B------:R2:W-:Y:S06]  /*38c0*/  MEMBAR.ALL.CTA ;  /* 0x0000000000007992 */ /* 0x0005ec0000008000 */
[----:B--2---:R-:W2:Y:S01]  /*38d0*/  FENCE.VIEW.ASYNC.S ;  /* 0x00000000000073c6 */ /* 0x004ea20000000000 */
[----:B------:R-:W-:-:S04]  /*38e0*/  PRMT R0, RZ, 0x654, R0 ;  /* 0x00000654ff007816 */ /* 0x000fc80000000000 */
[----:B--2---:R2:W-:Y:S01]  /*38f0*/  SYNCS.ARRIVE.TRANS64.RED.A1T0 RZ, [R0+URZ], RZ ;  /* 0x000000ff00ff79a7 */ /* 0x0045e200081004ff */
[----:B-1----:R-:W-:Y:S01]  /*3900*/  LOP3.LUT P1, RZ, R6, 0x1, RZ, 0xc0, !PT ;  /* 0x0000000106ff7812 */ /* 0x002fe2000782c0ff */
[----:B--2---:R-:W-:-:S12]  /*3910*/  BRA.U UP2, `(.L_x_72) ;  /* 0x0000000502087547 */ /* 0x004fd8000b800000 */
[----:B------:R-:W1:Y:S01]  /*3920*/  LDCU UR8, c[0x0][0x38c] ;  /* 0x00007180ff0877ac */ /* 0x000e620008000800 */
[----:B------:R-:W-:Y:S02]  /*3930*/  PLOP3.LUT P2, PT, PT, PT, PT, 0x80, 0x8 ;  /* 0x000000000008781c */ /* 0x000fe40003f4f070 */
[----:B------:R-:W-:Y:S01]  /*3940*/  SHF.L.U32 R4, R9, 0x1f, RZ ;  /* 0x0000001f09047819 */ /* 0x000fe200000006ff */
[----:B------:R-:W-:Y:S02]  /*3950*/  ULEA UR9, UR19, UR7, 0x3 ;  /* 0x0000000713097291 */ /* 0x000fe4000f8e18ff */
[----:B------:R-:W-:Y:S02]  /*3960*/  ULEA UR10, UR19, UR21, 0x7 ;  /* 0x00000015130a7291 */ /* 0x000fe4000f8e38ff */
[----:B-1----:R-:W-:-:S06]  /*3970*/  UISETP.GE.AND UP0, UPT, UR8, 0x1, UPT ;  /* 0x000000010800788c */ /* 0x002fcc000bf06270 */
[----:B------:R-:W-:-:S05]  /*3980*/  PLOP3.LUT P0, PT, PT, PT, UP0, 0x80, 0x8 ;  /* 0x000000000008781c */ /* 0x000fca0003f0f008 */
[----:B------:R-:W-:-:S08]  /*3990*/  @UP0 ULEA UR8, UR18, UR7, 0x3 ;  /* 0x0000000712080291 */ /* 0x000fd0000f8e18ff */
[----:B------:R-:W-:-:S04]  /*39a0*/  @P0 SHF.L.U32 R0, R2, 0x1f, RZ ;  /* 0x0000001f02000819 */ /* 0x000fc800000006ff */
[----:B------:R1:W2:Y:S01]  /*39b0*/  @P0 SYNCS.PHASECHK.TRANS64.TRYWAIT P2, [UR8], R0 ;  /* 0x00000000ff0005a7 */ /* 0x0002a20008041108 */
[----:B------:R-:W3:Y:S02]  /*39c0*/  SYNCS.PHASECHK.TRANS64.TRYWAIT P0, [UR9+0x110], R4 ;  /* 0x00011004ff0075a7 */ /* 0x000ee40008001109 */
[----:B-123--:R-:W-:Y:S05]  /*39d0*/  @!P0 BRA `(.L_x_73) ;  /* 0x0000006400d88947 */ /* 0x00efea0003800000 */
.L_x_181:
[----:B------:R-:W-:Y:S01]  /*39e0*/  UMOV UR16, UR17 ;  /* 0x0000001100107c82 */ /* 0x000fe20008000000 */
[----:B------:R-:W-:Y:S05]  /*39f0*/  BRA.U !UP0, `(.L_x_74) ;  /* 0x0000000108c07547 */ /* 0x000fea000b800000 */
[----:B------:R-:W-:Y:S02]  /*3a00*/  UIADD3 UR16, UPT, UPT, UR20, UR17, URZ ;  /* 0x0000001114107290 */ /* 0x000fe4000fffe0ff */
[----:B------:R-:W-:Y:S01]  /*3a10*/  UPLOP3.LUT UP3, UPT, UPT, UPT, UPT, 0x40, 0x4 ;  /* 0x000000000004789c */ /* 0x000fe20003f6e870 */
[----:B------:R-:W-:Y:S01]  /*3a20*/  UMOV UR15, UR6 ;  /* 0x00000006000f7c82 */ /* 0x000fe20008000000 */
[----:B------:R-:W-:-:S09]  /*3a30*/  UMOV UR46, UR18 ;  /* 0x00000012002e7c82 */ /* 0x000fd20008000000 */
.L_x_77:
[----:B--2---:R-:W-:Y:S01]  /*3a40*/  ULEA UR8, UR46, UR7, 0x3 ;  /* 0x000000072e087291 */ /* 0x004fe2000f8e18ff */
[----:B---3--:R-:W-:Y:S11]  /*3a50*/  @P2 BRA `(.L_x_75) ;  /* 0x00000000000c2947 */ /* 0x008ff60003800000 */
[----:B-1----:R-:W-:Y:S04]  /*3a60*/  SHF.L.U32 R4, R2, 0x1f, RZ ;  /* 0x0000001f02047819 */ /* 0x002fe800000006ff */
[----:B------:R-:W1:Y:S02]  /*3a70*/  SYNCS.PHASECHK.TRANS64.TRYWAIT P0, [UR8], R4 ;  /* 0x00000004ff0075a7 */ /* 0x000e640008001108 */
[----:B-1----:R-:W-:Y:S05]  /*3a80*/  @!P0 BRA `(.L_x_76) ;  /* 0x0000006400c48947 */ /* 0x002fea0003800000 */
.L_x_75:
[----:B------:R-:W-:Y:S01]  /*3a90*/  UISETP.NE.AND UP0, UPT, UR15, 0x1, UPT ;  /* 0x000000010f00788c */ /* 0x000fe2000bf05270 */
[----:B------:R-:W-:Y:S01]  /*3aa0*/  PLOP3.LUT P2, PT, PT, PT, PT, 0x80, 0x8 ;  /* 0x000000000008781c */ /* 0x000fe20003f4f070 */
[----:B------:R-:W-:Y:S02]  /*3ab0*/  UIADD3 UR18, UPT, UPT, UR46, 0x1, URZ ;  /* 0x000000012e127890 */ /* 0x000fe4000fffe0ff */
[----:B------:R-:W-:Y:S02]  /*3ac0*/  ULEA UR32, UR46, UR14, 0xa ;  /* 0x0000000e2e207291 */ /* 0x000fe4000f8e50ff */
[----:B------:R-:W-:Y:S01]  /*3ad0*/  UISETP.NE.AND UP1, UPT, UR18, 0x8, UPT ;  /* 0x000000081200788c */ /* 0x000fe2000bf25270 */
[----:B------:R-:W-:Y:S01]  /*3ae0*/  PLOP3.LUT P0, PT, PT, PT, UP0, 0x80, 0x8 ;  /* 0x000000000008781c */ /* 0x000fe20003f0f008 */
[----:B------:R-:W-:Y:S02]  /*3af0*/  UIADD3 UR44, UPT, UPT, UR32, 0x2, URZ ;  /* 0x00000002202c7890 */ /* 0x000fe4000fffe0ff */
[----:B------:R-:W-:Y:S02]  /*3b00*/  USEL UR31, URZ, 0x1, UP1 ;  /* 0x00000001ff1f7887 */ /* 0x000fe40008800000 */
[----:B------:R-:W-:Y:S02]  /*3b10*/  USEL UR18, UR18, URZ, UP1 ;  /* 0x000000ff12127287 */ /* 0x000fe40008800000 */
[----:B------:R-:W-:Y:S02]  /*3b20*/  UIADD3 UR40, UPT, UPT, UR32, 0x4, URZ ;  /* 0x0000000420287890 */ /* 0x000fe4000fffe0ff */
[----:B------:R-:W-:Y:S01]  /*3b30*/  @UP0 ULEA UR30, UR18, UR7, 0x3 ;  /* 0x00000007121e0291 */ /* 0x000fe2000f8e18ff */
[----:B------:R-:W-:Y:S01]  /*3b40*/  LOP3.LUT R2, R2, UR31, RZ, 0x3c, !PT ;  /* 0x0000001f02027c12 */ /* 0x000fe2000f8e3cff */
[----:B------:R-:W-:Y:S02]  /*3b50*/  UIADD3 UR36, UPT, UPT, UR32, 0x6, URZ ;  /* 0x0000000620247890 */ /* 0x000fe4000fffe0ff */
[----:B------:R-:W-:Y:S01]  /*3b60*/  UIADD3 UR8, UPT, UPT, UR8, 0x40, URZ ;  /* 0x0000004008087890 */ /* 0x000fe2000fffe0ff */
[----:B-1----:R-:W-:Y:S01]  /*3b70*/  @P0 SHF.L.U32 R0, R2, 0x1f, RZ ;  /* 0x0000001f02000819 */ /* 0x002fe200000006ff */
[----:B------:R-:W-:Y:S02]  /*3b80*/  UIADD3 UR17, UPT, UPT, UR17, 0x1, URZ ;  /* 0x0000000111117890 */ /* 0x000fe4000fffe0ff */
[----:B------:R-:W-:Y:S01]  /*3b90*/  UIADD3 UR15, UPT, UPT, UR15, -0x1, URZ ;  /* 0xffffffff0f0f7890 */ /* 0x000fe2000fffe0ff */
[----:B------:R2:W3:Y:S01]  /*3ba0*/  @P0 SYNCS.PHASECHK.TRANS64.TRYWAIT P2, [UR30], R0 ;  /* 0x00000000ff0005a7 */ /* 0x0004e2000804111e */
[----:B------:R-:W-:Y:S02]  /*3bb0*/  ULEA UR30, UR46, UR13, 0x9 ;  /* 0x0000000d2e1e7291 */ /* 0x000fe4000f8e48ff */
[----:B------:R-:W-:Y:S02]  /*3bc0*/  UISETP.NE.AND UP0, UPT, UR17, UR16, UPT ;  /* 0x000000101100728c */ /* 0x000fe4000bf05270 */
[----:B------:R-:W-:Y:S02]  /*3bd0*/  UIADD3 UR42, UPT, UPT, UR30, 0x2, URZ ;  /* 0x000000021e2a7890 */ /* 0x000fe4000fffe0ff */
[----:B------:R-:W-:Y:S02]  /*3be0*/  UIADD3 UR38, UPT, UPT, UR30, 0x4, URZ ;  /* 0x000000041e267890 */ /* 0x000fe4000fffe0ff */
[----:B------:R-:W-:Y:S01]  /*3bf0*/  UIADD3 UR34, UPT, UPT, UR30, 0x6, URZ ;  /* 0x000000061e227890 */ /* 0x000fe2000fffe0ff */
[----:B------:R-:W-:Y:S01]  /*3c00*/  UMOV UR33, 0x40004040 ;  /* 0x4000404000217882 */ /* 0x000fe20000000000 */
[----:B------:R-:W-:Y:S01]  /*3c10*/  UMOV UR31, 0x40004040 ;  /* 0x40004040001f7882 */ /* 0x000fe20000000000 */
[----:B------:R-:W-:Y:S01]  /*3c20*/  UMOV UR45, 0x40004040 ;  /* 0x40004040002d7882 */ /* 0x000fe20000000000 */
[----:B------:R2:W-:Y:S01]  /*3c30*/  UTCHMMA.2CTA gdesc[UR30], gdesc[UR32], tmem[UR10], tmem[UR28], idesc[UR29], UP3 ;  /* 0x00ff1c201e0075ea */ /* 0x0005e20009a0000a */
[----:B------:R-:W-:Y:S01]  /*3c40*/  UPLOP3.LUT UP3, UPT, UPT, UPT, UPT, 0x80, 0x8 ;  /* 0x000000000008789c */ /* 0x000fe20003f6f070 */
[----:B------:R-:W-:Y:S01]  /*3c50*/  UMOV UR43, 0x40004040 ;  /* 0x40004040002b7882 */ /* 0x000fe20000000000 */
[----:B------:R-:W-:Y:S01]  /*3c60*/  UMOV UR41, 0x40004040 ;  /* 0x4000404000297882 */ /* 0x000fe20000000000 */
[----:B------:R2:W-:Y:S01]  /*3c70*/  UTCHMMA.2CTA gdesc[UR42], gdesc[UR44], tmem[UR10], tmem[UR26], idesc[UR27], UPT ;  /* 0x00ff1a2c2a0075ea */ /* 0x0005e2000ba0000a */
[----:B------:R-:W-:Y:S01]  /*3c80*/  UMOV UR39, 0x40004040 ;  /* 0x4000404000277882 */ /* 0x000fe20000000000 */
[----:B------:R-:W-:Y:S01]  /*3c90*/  UMOV UR37, 0x40004040 ;  /* 0x4000404000257882 */ /* 0x000fe20000000000 */
[----:B------:R-:W-:Y:S01]  /*3ca0*/  UMOV UR35, 0x40004040 ;  /* 0x4000404000237882 */ /* 0x000fe20000000000 */
[----:B------:R2:W-:Y:S01]  /*3cb0*/  UTCHMMA.2CTA gdesc[UR38], gdesc[UR40], tmem[UR10], tmem[UR24], idesc[UR25], UPT ;  /* 0x00ff1828260075ea */ /* 0x0005e2000ba0000a */
[----:B------:R2:W-:Y:S01]  /*3cc0*/  UTCHMMA.2CTA gdesc[UR34], gdesc[UR36], tmem[UR10], tmem[UR22], idesc[UR23], UPT ;  /* 0x00ff1624220075ea */ /* 0x0005e2000ba0000a */
[----:B------:R2:W-:Y:S01]  /*3cd0*/  UTCBAR.2CTA.MULTICAST [UR8], URZ, UR12 ;  /* 0x000000ff080073e9 */ /* 0x0005e2000820080c */
[----:B------:R-:W-:Y:S01]  /*3ce0*/  UMOV UR46, UR18 ;  /* 0x00000012002e7c82 */ /* 0x000fe20008000000 */
[----:B------:R-:W-:Y:S05]  /*3cf0*/  BRA.U UP0, `(.L_x_77) ;  /* 0xfffffffd00507547 */ /* 0x000fea000b83ffff */
.L_x_74:
[----:B------:R-:W-:Y:S01]  /*3d00*/  UIADD3 UR9, UPT, UPT, UR9, 0xf0, URZ ;  /* 0x000000f009097890 */ /* 0x000fe2000fffe0ff */
[----:B------:R-:W-:-:S08]  /*3d10*/  UMOV UR17, UR16 ;  /* 0x0000001000117c82 */ /* 0x000fd00008000000 */
[----:B------:R4:W-:Y:S01]  /*3d20*/  UTCBAR.2CTA.MULTICAST [UR9], URZ, UR11 ;  /* 0x000000ff090073e9 */ /* 0x0009e2000820080b */
[----:B------:R-:W-:Y:S02]  /*3d30*/  NOP ;  /* 0x0000000000007918 */ /* 0x000fe40000000000 */
.L_x_72:
[----:B------:R-:W-:Y:S01]  /*3d40*/  UIADD3 UR19, UPT, UPT, UR19, 0x1, URZ ;  /* 0x0000000113137890 */ /* 0x000fe2000fffe0ff */
[----:B------:R-:W-:-:S03]  /*3d50*/  ISETP.NE.AND P0, PT, R8, 0x2, PT ;  /* 0x000000020800780c */ /* 0x000fc60003f05270 */
[----:B------:R-:W-:Y:S01]  /*3d60*/  UISETP.NE.AND UP0, UPT, UR19, 0x4, UPT ;  /* 0x000000041300788c */ /* 0x000fe2000bf05270 */
[----:B-12---:R-:W-:Y:S02]  /*3d70*/  SEL R0, RZ, 0x1, P0 ;  /* 0x00000001ff007807 */ /* 0x006fe40000000000 */
[----:B------:R-:W-:Y:S01]  /*3d80*/  SEL R8, R8, RZ, P0 ;  /* 0x000000ff08087207 */ /* 0x000fe20000000000 */
[----:B------:R-:W-:Y:S01]  /*3d90*/  USEL UR8, URZ, 0x1, UP0 ;  /* 0x00000001ff087887 */ /* 0x000fe20008000000 */
[----:B------:R-:W-:Y:S01]  /*3da0*/  LOP3.LUT R3, R3, R0, RZ, 0x3c, !PT ;  /* 0x0000000003037212 */ /* 0x000fe200078e3cff */
[----:B------:R-:W-:-:S04]  /*3db0*/  USEL UR19, UR19, URZ, UP0 ;  /* 0x000000ff13137287 */ /* 0x000fc80008000000 */
[----:B------:R-:W-:Y:S01]  /*3dc0*/  LOP3.LUT R9, R9, UR8, RZ, 0x3c, !PT ;  /* 0x0000000809097c12 */ /* 0x000fe2000f8e3cff */
[----:B------:R-:W-:Y:S07]  /*3dd0*/  @P1 BRA `(.L_x_78) ;  /* 0xfffffff800881947 */ /* 0x000fee000383ffff */
[----:B------:R-:W1:Y:S01]  /*3de0*/  S2UR UR6, SR_CgaCtaId ;  /* 0x00000000000679c3 */ /* 0x000e620000008800 */
[----:B------:R-:W-:Y:S01]  /*3df0*/  ELECT P0, URZ, PT ;  /* 0x0000000000ff782f */ /* 0x000fe20003800000 */
[----:B------:R-:W-:Y:S01]  /*3e00*/  HFMA2 R0, -RZ, RZ, 0, 5.9604644775390625e-08 ;  /* 0x00000001ff007431 */ /* 0x000fe200000001ff */
[----:B------:R-:W-:-:S05]  /*3e10*/  UMOV UR8, 0x40 ;  /* 0x0000004000087882 */ /* 0x000fca0000000000 */
[----:B------:R-:W-:Y:S01]  /*3e20*/  UVIRTCOUNT.DEALLOC.SMPOOL 0x80 ;  /* 0x000000800000784c */ /* 0x000fe20000000000 */
[----:B------:R-:W-:Y:S02]  /*3e30*/  UISETP.NE.AND UP0, UPT, UR5, URZ, UPT ;  /* 0x000000ff0500728c */ /* 0x000fe4000bf05270 */
[----:B-1----:R-:W-:-:S09]  /*3e40*/  ULEA UR6, UR6, UR8, 0x18 ;  /* 0x0000000806067291 */ /* 0x002fd2000f8ec0ff */
[----:B------:R1:W-:Y:S01]  /*3e50*/  @P0 STS.U8 [UR6+0x1c], R0 ;  /* 0x00001c00ff000988 */ /* 0x0003e20008000006 */
[----:B------:R-:W-:Y:S05]  /*3e60*/  BRA.U UP0, `(.L_x_79) ;  /* 0x0000000100a07547 */ /* 0x000fea000b800000 */
[----:B------:R-:W-:Y:S01]  /*3e70*/  UIADD3 UR5, UPT, UPT, UR7, 0x110, URZ ;  /* 0x0000011007057890 */ /* 0x000fe2000fffe0ff */
[----:B------:R-:W-:-:S03]  /*3e80*/  SHF.L.U32 R2, R9, 0x1f, RZ ;  /* 0x0000001f09027819 */ /* 0x000fc600000006ff */
[----:B------:R-:W-:-:S09]  /*3e90*/  ULEA UR8, UR19, UR5, 0x3 ;  /* 0x0000000513087291 */ /* 0x000fd2000f8e18ff */
[----:B------:R-:W2:Y:S02]  /*3ea0*/  SYNCS.PHASECHK.TRANS64.TRYWAIT P0, [UR8], R2 ;  /* 0x00000002ff0075a7 */ /* 0x000ea40008001108 */
[----:B--2---:R-:W-:Y:S05]  /*3eb0*/  @!P0 BRA `(.L_x_80) ;  /* 0x0000006000d08947 */ /* 0x004fea0003800000 */
.L_x_184:
[----:B----4-:R-:W-:-:S04]  /*3ec0*/  UIADD3 UR9, UPT, UPT, UR19, 0x1, URZ ;  /* 0x0000000113097890 */ /* 0x010fc8000fffe0ff */
        /* <DEDUP_REMOVED lines=8> */
.L_x_186:
        /* <DEDUP_REMOVED lines=9> */
.L_x_188:
[----:B------:R-:W-:-:S04]  /*3fe0*/  UIADD3 UR9, UPT, UPT, UR9, 0x1, URZ ;  /* 0x0000000109097890 */ /* 0x000fc8000fffe0ff */
[----:B------:R-:W-:-:S04]  /*3ff0*/  UISETP.NE.AND UP1, UPT, UR9, 0x4, UPT ;  /* 0x000000040900788c */ /* 0x000fc8000bf25270 */
[----:B------:R-:W-:Y:S02]  /*4000*/  USEL UR8, URZ, 0x1, UP1 ;  /* 0x00000001ff087887 */ /* 0x000fe40008800000 */
[----:B------:R-:W-:-:S04]  /*4010*/  USEL UR9, UR9, URZ, UP1 ;  /* 0x000000ff09097287 */ /* 0x000fc80008800000 */
[----:B------:R-:W-:Y:S01]  /*4020*/  ULEA UR9, UR9, UR5, 0x3 ;  /* 0x0000000509097291 */ /* 0x000fe2000f8e18ff */
[----:B------:R-:W-:-:S04]  /*4030*/  LOP3.LUT R2, R2, UR8, RZ, 0x3c, !PT ;  /* 0x0000000802027c12 */ /* 0x000fc8000f8e3cff */
[----:B------:R-:W-:Y:S01]  /*4040*/  SHF.L.U32 R2, R2, 0x1f, RZ ;  /* 0x0000001f02027819 */ /* 0x000fe200000006ff */
[----:B-1----:R-:W-:-:S04]  /*4050*/  IMAD.U32 R0, RZ, RZ, UR9 ;  /* 0x00000009ff007e24 */ /* 0x002fc8000f8e00ff */
[----:B------:R1:W2:Y:S03]  /*4060*/  SYNCS.PHASECHK.TRANS64.TRYWAIT P0, [R0+URZ], R2 ;  /* 0x00000002000075a7 */ /* 0x0002a600080011ff */
[----:B--2---:R-:W-:Y:S05]  /*4070*/  @!P0 NANOSLEEP.SYNCS 0x989680 ;  /* 0x009896800000895d */ /* 0x004fea0003900000 */
[----:B------:R-:W2:Y:S02]  /*4080*/  @!P0 SYNCS.PHASECHK.TRANS64 P0, [R0+URZ], R2 ;  /* 0x00000002000085a7 */ /* 0x000ea400080010ff */
[----:B--2---:R-:W-:Y:S05]  /*4090*/  @P0 BRA `(.L_x_83) ;  /* 0x0000000000200947 */ /* 0x004fea0003800000 */
.L_x_84:
[----:B--2---:R2:W4:Y:S02]  /*40a0*/  SYNCS.PHASECHK.TRANS64.TRYWAIT P0, [R0+URZ], R2 ;  /* 0x00000002000075a7 */ /* 0x00452400080011ff */
[----:B----4-:R-:W-:Y:S05]  /*40b0*/  @!P0 NANOSLEEP.SYNCS 0x989680 ;  /* 0x009896800000895d */ /* 0x010fea0003900000 */
[----:B------:R-:W4:Y:S02]  /*40c0*/  @!P0 SYNCS.PHASECHK.TRANS64 P0, [R0+URZ], R2 ;  /* 0x00000002000085a7 */ /* 0x000f2400080010ff */
[----:B----4-:R-:W-:Y:S05]  /*40d0*/  @!P0 BRA `(.L_x_84) ;  /* 0xfffffffc00f08947 */ /* 0x010fea000383ffff */
[----:B------:R-:W-:Y:S05]  /*40e0*/  BRA `(.L_x_83) ;  /* 0x00000000000c7947 */ /* 0x000fea0003800000 */
.L_x_79:
[----:B------:R-:W-:-:S04]  /*40f0*/  UIADD3 UR5, UPT, UPT, UR7, 0x150, URZ ;  /* 0x0000015007057890 */ /* 0x000fc8000fffe0ff */
[----:B------:R-:W-:-:S09]  /*4100*/  UPRMT UR5, UR4, 0x654, UR5 ;  /* 0x0000065404057896 */ /* 0x000fd20008000005 */
[----:B------:R-:W-:Y:S03]  /*4110*/  SYNCS.ARRIVE.TRANS64.RED.A1T0 RZ, [UR5], RZ ;  /* 0x000000ffffff79a7 */ /* 0x000fe60008100405 */
.L_x_83:
[----:B-12---:R-:W-:Y:S01]  /*4120*/  SHF.L.U32 R2, RZ, 0x1f, RZ ;  /* 0x0000001fff027819 */ /* 0x006fe200000006ff */
[----:B------:R-:W-:Y:S01]  /*4130*/  UIADD3 UR5, UPT, UPT, UR7, 0x150, URZ ;  /* 0x0000015007057890 */ /* 0x000fe2000fffe0ff */
[----:B------:R-:W-:Y:S02]  /*4140*/  PLOP3.LUT P0, PT, PT, PT, UP0, 0x80, 0x8 ;  /* 0x000000000008781c */ /* 0x000fe40003f0f008 */
[----:B------:R-:W1:Y:S02]  /*4150*/  SYNCS.PHASECHK.TRANS64.TRYWAIT P1, [UR7+0x150], R2 ;  /* 0x00015002ff0075a7 */ /* 0x000e640008021107 */
[----:B-1----:R-:W-:Y:S09]  /*4160*/  @!P1 BRA `(.L_x_85) ;  /* 0x00000060006c9947 */ /* 0x002ff20003800000 */
.L_x_190:
[----:B------:R-:W-:Y:S01]  /*4170*/  @!UP0 UPRMT UR5, UR4, 0x654, UR5 ;  /* 0x0000065404058896 */ /* 0x000fe20008000005 */
[----:B------:R-:W-:Y:S02]  /*4180*/  UMOV UR8, 0xffff ;  /* 0x0000ffff00087882 */ /* 0x000fe40000000000 */
[----:B------:R-:W-:-:S06]  /*4190*/  UMOV UR4, 0x1 ;  /* 0x0000000100047882 */ /* 0x000fcc0000000000 */
[----:B------:R-:W-:Y:S01]  /*41a0*/  @!P0 SYNCS.ARRIVE.TRANS64.RED.A1T0 RZ, [UR5], RZ ;  /* 0x000000ffffff89a7 */ /* 0x000fe20008100405 */
[----:B------:R-:W-:Y:S01]  /*41b0*/  NOP ;  /* 0x0000000000007918 */ /* 0x000fe20000000000 */
[----:B-1----:R-:W1:Y:S01]  /*41c0*/  LDS R0, [UR6+0x14] ;  /* 0x00001406ff007984 */ /* 0x002e620008000800 */
[----:B------:R-:W-:-:S04]  /*41d0*/  ULOP3.LUT UR5, UR21, 0xffff, URZ, 0xc0, !UPT ;  /* 0x0000ffff15057892 */ /* 0x000fc8000f8ec0ff */
[----:B------:R-:W-:-:S04]  /*41e0*/  USHF.R.U32.HI UR5, URZ, 0x5, UR5 ;  /* 0x00000005ff057899 */ /* 0x000fc80008011605 */
[----:B------:R-:W-:Y:S02]  /*41f0*/  USHF.L.U32 UR8, UR8, UR5, URZ ;  /* 0x0000000508087299 */ /* 0x000fe400080006ff */
[----:B------:R-:W-:-:S04]  /*4200*/  USHF.L.U32 UR4, UR4, UR5, URZ ;  /* 0x0000000504047299 */ /* 0x000fc800080006ff */
[----:B-1----:R-:W-:-:S04]  /*4210*/  LOP3.LUT R0, R0, UR8, RZ, 0xc0, !PT ;  /* 0x0000000800007c12 */ /* 0x002fc8000f8ec0ff */
[----:B------:R-:W-:-:S13]  /*4220*/  ISETP.NE.AND P0, PT, R0, UR8, PT ;  /* 0x0000000800007c0c */ /* 0x000fda000bf05270 */
[----:B------:R-:W-:Y:S05]  /*4230*/  @P0 BRA `(.L_x_86) ;  /* 0x0000000000580947 */ /* 0x000fea0003800000 */
[----:B------:R-:W1:Y:S02]  /*4240*/  LDS R0, [UR6+0x18] ;  /* 0x00001806ff007984 */ /* 0x000e640008000800 */
[----:B-1----:R-:W-:-:S04]  /*4250*/  LOP3.LUT R0, R0, UR4, RZ, 0xc0, !PT ;  /* 0x0000000400007c12 */ /* 0x002fc8000f8ec0ff */
[----:B------:R-:W-:-:S13]  /*4260*/  ISETP.NE.AND P0, PT, R0, UR4, PT ;  /* 0x0000000400007c0c */ /* 0x000fda000bf05270 */
[----:B------:R-:W-:Y:S05]  /*4270*/  @P0 BRA `(.L_x_87) ;  /* 0x00000000003c0947 */ /* 0x000fea0003800000 */
[----:B------:R-:W1:Y:S01]  /*4280*/  S2R R2, SR_LANEID ;  /* 0x0000000000027919 */ /* 0x000e620000000000 */
[----:B------:R-:W-:Y:S01]  /*4290*/  ULOP3.LUT UR8, URZ, UR8, URZ, 0x33, !UPT ;  /* 0x00000008ff087292 */ /* 0x000fe2000f8e33ff */
[----:B------:R-:W-:Y:S02]  /*42a0*/  VOTEU.ANY UR7, UPT, PT ;  /* 0x0000000000077886 */ /* 0x000fe400038e0100 */
[----:B------:R-:W-:-:S03]  /*42b0*/  UFLO.U32 UR7, UR7 ;  /* 0x00000007000772bd */ /* 0x000fc600080e0000 */
[----:B------:R-:W-:-:S04]  /*42c0*/  IMAD.U32 R0, RZ, RZ, UR8 ;  /* 0x00000008ff007e24 */ /* 0x000fc8000f8e00ff */
[----:B------:R2:W3:Y:S02]  /*42d0*/  REDUX UR5, R0 ;  /* 0x00000000000573c4 */ /* 0x0004e40000000000 */
[----:B------:R1:W-:Y:S02]  /*42e0*/  UTCATOMSWS.AND URZ, UR8 ;  /* 0x0000000800ff79e3 */ /* 0x0003e40008000000 */
[----:B-1----:R-:W-:Y:S02]  /*42f0*/  ISETP.EQ.U32.AND P0, PT, R2, UR7, PT ;  /* 0x0000000702007c0c */ /* 0x002fe4000bf02070 */
[----:B--2---:R-:W-:Y:S02]  /*4300*/  LOP3.LUT R0, RZ, UR4, RZ, 0x33, !PT ;  /* 0x00000004ff007c12 */ /* 0x004fe4000f8e33ff */
[----:B---3--:R-:W-:Y:S02]  /*4310*/  MOV R2, UR5 ;  /* 0x0000000500027c02 */ /* 0x008fe40008000f00 */
[----:B------:R-:W1:Y:S07]  /*4320*/  REDUX UR4, R0 ;  /* 0x00000000000473c4 */ /* 0x000e6e0000000000 */
[----:B------:R2:W-:Y:S01]  /*4330*/  @P0 ATOMS.AND RZ, [UR6+0x14], R2 ;  /* 0x00001402ffff098c */ /* 0x0005e2000a800006 */
[----:B-1----:R-:W-:-:S05]  /*4340*/  IMAD.U32 R0, RZ, RZ, UR4 ;  /* 0x00000004ff007e24 */ /* 0x002fca000f8e00ff */
[----:B------:R2:W-:Y:S01]  /*4350*/  @P0 ATOMS.AND RZ, [UR6+0x18], R0 ;  /* 0x00001800ffff098c */ /* 0x0005e2000a800006 */
[----:B------:R-:W-:Y:S05]  /*4360*/  BRA `(.L_x_88) ;  /* 0x0000000000147947 */ /* 0x000fea0003800000 */
.L_x_87:
[----:B------:R-:W-:Y:S02]  /*4370*/  MOV R2, 0x4390 ;  /* 0x0000439000027802 */ /* 0x000fe40000000f00 */
[----:B---345:R-:W-:Y:S05]  /*4380*/  CALL.REL.NOINC `($__internal_0_$__cuda_sm10x_tcgen05_guardrail_trap_col_being_dealloced_not_returned_by_alloc) ;  /* 0x00000064004c7944 */ /* 0x038fea0003c00000 */
[----:B------:R-:W-:Y:S05]  /*4390*/  BRA `(.L_x_88) ;  /* 0x0000000000087947 */ /* 0x000fea0003800000 */
.L_x_86:
[----:B------:R-:W-:Y:S02]  /*43a0*/  MOV R2, 0x43c0 ;  /* 0x000043c000027802 */ /* 0x000fe40000000f00 */
[----:B---345:R-:W-:Y:S05]  /*43b0*/  CALL.REL.NOINC `($__internal_2_$__cuda_sm10x_tcgen05_guardrail_trap_unallocated_columns_being_dealloced) ;  /* 0x0000006400587944 */ /* 0x038fea0003c00000 */
.L_x_88:
[----:B------:R-:W-:Y:S01]  /*43c0*/  NOP ;  /* 0x0000000000007918 */ /* 0x000fe20000000000 */
[----:B----4-:R-:W-:Y:S05]  /*43d0*/  EXIT ;  /* 0x000000000000794d */ /* 0x010fea0003800000 */
.L_x_59:
[----:B------:R-:W-:-:S09]  /*43e0*/  UISETP.NE.OR UP5, UPT, UR10, 0x3, !UP5 ;  /* 0x000000030a00788c */ /* 0x000fd2000efa5670 */
[----:B------:R-:W-:Y:S05]  /*43f0*/  BRA.U UP5, `(.L_x_89) ;  /* 0x0000001105747547 */ /* 0x000fea000b800000 */
[----:B------:R-:W1:Y:S01]  /*4400*/  LDC R0, c[0x0][0xb30] ;  /* 0x0002cc00ff007b82 */ /* 0x000e620000000800 */
[----:B------:R-:W2:Y:S01]  /*4410*/  LDCU.64 UR8, c[0x0][0x888] ;  /* 0x00011100ff0877ac */ /* 0x000ea20008000a00 */
[----:B------:R-:W-:Y:S02]  /*4420*/  HFMA2 R27, -RZ, RZ, 0, 0 ;  /* 0x00000000ff1b7431 */ /* 0x000fe400000001ff */
[----:B------:R-:W-:Y:S01]  /*4430*/  IMAD.MOV.U32 R29, RZ, RZ, 0x1 ;  /* 0x00000001ff1d7424 */ /* 0x000fe200078e00ff */
[----:B------:R-:W-:Y:S01]  /*4440*/  MOV R25, 0x2000 ;  /* 0x0000200000197802 */ /* 0x000fe20000000f00 */
[----:B------:R-:W3:Y:S01]  /*4450*/  LDCU.64 UR4, c[0x0][0x890] ;  /* 0x00011200ff0477ac */ /* 0x000ee20008000a00 */
[----:B------:R-:W-:Y:S01]  /*4460*/  IMAD.MOV.U32 R28, RZ, RZ, RZ ;  /* 0x000000ffff1c7224 */ /* 0x000fe200078e00ff */
[----:B------:R-:W4:Y:S01]  /*4470*/  LDC R24, c[0x0][0x370] ;  /* 0x0000dc00ff187b82 */ /* 0x000f220000000800 */
[----:B------:R-:W-:Y:S01]  /*4480*/  UMOV UR7, 0x400 ;  /* 0x0000040000077882 */ /* 0x000fe20000000000 */
[----:B------:R-:W-:-:S02]  /*4490*/  UPLOP3.LUT UP1, UPT, UPT, UPT, UPT, 0x40, 0x4 ;  /* 0x000000000004789c */ /* 0x000fc40003f2e870 */
[----:B------:R-:W-:-:S04]  /*44a0*/  ULEA UR7, UR37, UR7, 0x18 ;  /* 0x0000000725077291 */ /* 0x000fc8000f8ec0ff */
[----:B------:R-:W4:Y:S01]  /*44b0*/  LDC R3, c[0x0][0xb0c] ;  /* 0x0002c300ff037b82 */ /* 0x000f220000000800 */
[----:B------:R-:W-:Y:S02]  /*44c0*/  UIADD3 UR13, UPT, UPT, UR7, 0x98, URZ ;  /* 0x00000098070d7890 */ /* 0x000fe4000fffe0ff */
[----:B--2---:R-:W-:Y:S02]  /*44d0*/  UISETP.NE.U32.AND UP3, UPT, UR8, URZ, UPT ;  /* 0x000000ff0800728c */ /* 0x004fe4000bf65070 */
[----:B------:R-:W-:Y:S02]  /*44e0*/  UIADD3 UR41, UPT, UPT, UR7, 0x80, URZ ;  /* 0x0000008007297890 */ /* 0x000fe4000fffe0ff */
[----:B---3--:R-:W-:Y:S01]  /*44f0*/  UISETP.NE.U32.AND UP4, UPT, UR4, URZ, UPT ;  /* 0x000000ff0400728c */ /* 0x008fe2000bf85070 */
[----:B------:R-:W2:Y:S01]  /*4500*/  LDC R18, c[0x0][0xb20] ;  /* 0x0002c800ff127b82 */ /* 0x000ea20000000800 */
[----:B-1----:R-:W-:Y:S01]  /*4510*/  ISETP.NE.AND P1, PT, R0, 0x1, PT ;  /* 0x000000010000780c */ /* 0x002fe20003f25270 */
[----:B------:R-:W-:-:S02]  /*4520*/  UISETP.NE.AND.EX UP3, UPT, UR9, URZ, UPT, UP3 ;  /* 0x000000ff0900728c */ /* 0x000fc4000bf65330 */
[----:B------:R-:W-:Y:S02]  /*4530*/  UIADD3 UR33, UPT, UPT, UR7, 0x88, URZ ;  /* 0x0000008807217890 */ /* 0x000fe4000fffe0ff */
[----:B------:R-:W-:Y:S02]  /*4540*/  UIADD3 UR25, UPT, UPT, UR7, 0x90, URZ ;  /* 0x0000009007197890 */ /* 0x000fe4000fffe0ff */
[----:B------:R-:W1:Y:S01]  /*4550*/  LDC.64 R30, c[0x0][0x348] ;  /* 0x0000d200ff1e7b82 */ /* 0x000e620000000a00 */
[----:B------:R-:W-:Y:S02]  /*4560*/  UPRMT UR13, UR37, 0x654, UR13 ;  /* 0x00000654250d7896 */ /* 0x000fe4000800000d */
[----:B------:R-:W-:-:S05]  /*4570*/  UISETP.NE.AND.EX UP4, UPT, UR5, URZ, UPT, UP4 ;  /* 0x000000ff0500728c */ /* 0x000fca000bf85340 */
[----:B------:R-:W3:Y:S08]  /*4580*/  LDC.64 R16, c[0x0][0xb10] ;  /* 0x0002c400ff107b82 */ /* 0x000ef00000000a00 */
[----:B------:R-:W1:Y:S08]  /*4590*/  LDC.64 R6, c[0x0][0xb18] ;  /* 0x0002c600ff067b82 */ /* 0x000e700000000a00 */
[----:B------:R-:W1:Y:S08]  /*45a0*/  LDC.64 R4, c[0x0][0xb28] ;  /* 0x0002ca00ff047b82 */ /* 0x000e700000000a00 */
[----:B--2-4-:R-:W1:Y:S02]  /*45b0*/  LDC R19, c[0x0][0x374] ;  /* 0x0000dd00ff137b82 */ /* 0x014e640000000800 */
.L_x_100:
[C---:B------:R-:W-:Y:S02]  /*45c0*/  LEA R0, R28.reuse, UR7, 0x3 ;  /* 0x000000071c007c11 */ /* 0x040fe4000f8e18ff */
[----:B------:R-:W-:Y:S02]  /*45d0*/  SHF.L.U32 R2, R27, 0x1f, RZ ;  /* 0x0000001f1b027819 */ /* 0x000fe400000006ff */
[----:B------:R-:W-:Y:S02]  /*45e0*/  LEA R20, R28, UR7, 0x4 ;  /* 0x000000071c147c11 */ /* 0x000fe4000f8e20ff */
[----:B--2---:R-:W2:Y:S02]  /*45f0*/  SYNCS.PHASECHK.TRANS64.TRYWAIT P0, [R0+URZ+0xd0], R2 ;  /* 0x0000d002000075a7 */ /* 0x004ea400080011ff */
[----:B--2---:R-:W-:Y:S05]  /*4600*/  @!P0 BRA `(.L_x_90) ;  /* 0x0000005c005c8947 */ /* 0x004fea0003800000 */
.L_x_191:
[----:B------:R-:W-:Y:S01]  /*4610*/  ISETP.GE.AND P0, PT, R40, 0x1, PT ;  /* 0x000000012800780c */ /* 0x000fe20003f06270 */
[----:B------:R-:W4:Y:S01]  /*4620*/  LDS.128 R20, [R20+0x160] ;  /* 0x0001600014147984 */ /* 0x000f220000000c00 */
[----:B--2---:R-:W-:Y:S01]  /*4630*/  VIADD R0, R0, 0xe0 ;  /* 0x000000e000007836 */ /* 0x004fe20000000000 */
[----:B------:R-:W-:Y:S01]  /*4640*/  @!PT LDS RZ, [RZ] ;  /* 0x00000000fffff984 */ /* 0x000fe20000000800 */
[----:B------:R-:W-:Y:S01]  /*4650*/  @!PT LDS RZ, [RZ] ;  /* 0x00000000fffff984 */ /* 0x000fe20000000800 */
[----:B------:R-:W-:Y:S01]  /*4660*/  @!PT LDS RZ, [RZ] ;  /* 0x00000000fffff984 */ /* 0x000fe20000000800 */
[----:B------:R-:W-:Y:S01]  /*4670*/  @!PT LDS RZ, [RZ] ;  /* 0x00000000fffff984 */ /* 0x000fe20000000800 */
[----:B------:R2:W-:Y:S06]  /*4680*/  MEMBAR.ALL.CTA ;  /* 0x0000000000007992 */ /* 0x0005ec0000008000 */
[----:B--2---:R-:W2:Y:S01]  /*4690*/  FENCE.VIEW.ASYNC.S ;  /* 0x00000000000073c6 */ /* 0x004ea20000000000 */
[----:B------:R-:W-:Y:S04]  /*46a0*/  PRMT R0, RZ, 0x654, R0 ;  /* 0x00000654ff007816 */ /* 0x000fe80000000000 */
[----:B--2---:R2:W-:Y:S01]  /*46b0*/  SYNCS.ARRIVE.TRANS64.RED.A1T0 RZ, [R0+URZ], RZ ;  /* 0x000000ff00ff79a7 */ /* 0x0045e200081004ff */
[----:B----4-:R-:W-:Y:S11]  /*46c0*/  LOP3.LUT P3, RZ, R22, 0x1, RZ, 0xc0, !PT ;  /* 0x0000000116ff7812 */ /* 0x010ff6000786c0ff */
[----:B------:R-:W-:Y:S02]  /*46d0*/  @!UPT UIADD3 URZ, UPT, UPT, URZ, URZ, URZ ;  /* 0x000000fffffff290 */ /* 0x000fe4000fffe0ff */
[----:B------:R-:W-:Y:S02]  /*46e0*/  @P3 MOV R11, R20 ;  /* 0x00000014000b3202 */ /* 0x000fe40000000f00 */
[----:B------:R-:W-:Y:S01]  /*46f0*/  @P3 LOP3.LUT R10, R21, 0xffff, RZ, 0xc0, !PT ;  /* 0x0000ffff150a3812 */ /* 0x000fe200078ec0ff */
[----:B--2---:R-:W-:Y:S06]  /*4700*/  @!P0 BRA `(.L_x_91) ;  /* 0x0000000000a48947 */ /* 0x004fec0003800000 */
[-C--:B-1----:R-:W-:Y:S01]  /*4710*/  IMAD.HI.U32 R0, R19, R7.reuse, RZ ;  /* 0x0000000713007227 */ /* 0x082fe200078e00ff */
[----:B------:R-:W-:Y:S02]  /*4720*/  ISETP.NE.AND P0, PT, R6, 0x1, PT ;  /* 0x000000010600780c */ /* 0x000fe40003f05270 */
[----:B------:R-:W-:Y:S01]  /*4730*/  ISETP.NE.AND P2, PT, R40, 0x1, PT ;  /* 0x000000012800780c */ /* 0x000fe20003f45270 */
[----:B---3--:R-:W-:Y:S01]  /*4740*/  IMAD.HI.U32 R9, R24, R16, RZ ;  /* 0x0000001018097227 */ /* 0x008fe200078e00ff */
[----:B------:R-:W-:Y:S02]  /*4750*/  SHF.R.U32.HI R0, RZ, R18, R0 ;  /* 0x00000012ff007219 */ /* 0x000fe40000011600 */
[----:B------:R-:W-:Y:S01]  /*4760*/  ISETP.NE.AND P4, PT, R3, 0x1, PT ;  /* 0x000000010300780c */ /* 0x000fe20003f85270 */
[----:B------:R-:W-:Y:S01]  /*4770*/  IMAD.HI.U32 R13, R10, R7, RZ ;  /* 0x000000070a0d7227 */ /* 0x000fe200078e00ff */
[----:B------:R-:W-:Y:S02]  /*4780*/  SHF.R.U32.HI R9, RZ, R17, R9 ;  /* 0x00000011ff097219 */ /* 0x000fe40000011609 */
[----:B------:R-:W-:Y:S01]  /*4790*/  SEL R0, R19, R0, !P0 ;  /* 0x0000000013007207 */ /* 0x000fe20004000000 */
[----:B------:R-:W-:Y:S01]  /*47a0*/  IMAD.HI.U32 R12, R11, R16, RZ ;  /* 0x000000100b0c7227 */ /* 0x000fe200078e00ff */
[----:B------:R-:W-:Y:S03]  /*47b0*/  SEL R9, R24, R9, !P4 ;  /* 0x0000000918097207 */ /* 0x000fe60006000000 */
[-C--:B------:R-:W-:Y:S01]  /*47c0*/  IMAD.HI.U32 R8, R0, R4.reuse, RZ ;  /* 0x0000000400087227 */ /* 0x080fe200078e00ff */
[----:B------:R-:W-:Y:S03]  /*47d0*/  SHF.R.U32.HI R12, RZ, R17, R12 ;  /* 0x00000011ff0c7219 */ /* 0x000fe6000001160c */
[----:B------:R-:W-:Y:S01]  /*47e0*/  IMAD.HI.U32 R2, R9, R4, RZ ;  /* 0x0000000409027227 */ /* 0x000fe200078e00ff */
[-C--:B------:R-:W-:Y:S02]  /*47f0*/  @P2 SHF.R.U32.HI R0, RZ, R5.reuse, R8 ;  /* 0x00000005ff002219 */ /* 0x080fe40000011608 */
[----:B------:R-:W-:Y:S02]  /*4800*/  SHF.R.U32.HI R8, RZ, R18, R13 ;  /* 0x00000012ff087219 */ /* 0x000fe4000001160d */
[----:B------:R-:W-:Y:S01]  /*4810*/  @P2 SHF.R.U32.HI R9, RZ, R5, R2 ;  /* 0x00000005ff092219 */ /* 0x000fe20000011602 */
[----:B------:R-:W-:Y:S01]  /*4820*/  IMAD R0, R40, R0, RZ ;  /* 0x0000000028007224 */ /* 0x000fe200078e02ff */
[----:B------:R-:W-:Y:S02]  /*4830*/  SEL R8, R10, R8, !P0 ;  /* 0x000000080a087207 */ /* 0x000fe40004000000 */
[----:B------:R-:W-:Y:S01]  /*4840*/  SEL R2, R11, R12, !P4 ;  /* 0x0000000c0b027207 */ /* 0x000fe20006000000 */
[----:B------:R-:W-:Y:S01]  /*4850*/  IMAD R12, R40, R9, RZ ;  /* 0x00000009280c7224 */ /* 0x000fe200078e02ff */
[C---:B------:R-:W-:Y:S01]  /*4860*/  ISETP.GE.AND P0, PT, R8.reuse, R0, PT ;  /* 0x000000000800720c */ /* 0x040fe20003f06270 */
[----:B------:R-:W-:Y:S03]  /*4870*/  IMAD.HI.U32 R0, R8, R4, RZ ;  /* 0x0000000408007227 */ /* 0x000fe600078e00ff */
[----:B------:R-:W-:Y:S02]  /*4880*/  ISETP.GE.OR P0, PT, R2, R12, P0 ;  /* 0x0000000c0200720c */ /* 0x000fe40000706670 */
[-C--:B------:R-:W-:Y:S04]  /*4890*/  SHF.R.U32.HI R0, RZ, R5.reuse, R0 ;  /* 0x00000005ff007219 */ /* 0x080fe80000011600 */
[----:B------:R-:W-:Y:S05]  /*48a0*/  SEL R13, R8, R0, !P2 ;  /* 0x00000000080d7207 */ /* 0x000fea0005000000 */
[----:B------:R-:W-:Y:S02]  /*48b0*/  IMAD.MOV R12, RZ, RZ, -R13 ;  /* 0x000000ffff0c7224 */ /* 0x000fe400078e0a0d */
[----:B------:R-:W-:Y:S04]  /*48c0*/  @!P0 IMAD.HI.U32 R0, R2, R4, RZ ;  /* 0x0000000402008227 */ /* 0x000fe800078e00ff */
[----:B------:R-:W-:Y:S01]  /*48d0*/  IMAD R12, R40, R12, R8 ;  /* 0x0000000c280c7224 */ /* 0x000fe200078e0208 */
[----:B------:R-:W-:Y:S04]  /*48e0*/  @!P0 SHF.R.U32.HI R0, RZ, R5, R0 ;  /* 0x00000005ff008219 */ /* 0x000fe80000011600 */
[----:B------:R-:W-:Y:S04]  /*48f0*/  @!P0 SEL R0, R2, R0, !P2 ;  /* 0x0000000002008207 */ /* 0x000fe80005000000 */
[----:B------:R-:W-:Y:S01]  /*4900*/  @!P0 IADD3 R13, PT, PT, R13, -R0, RZ ;  /* 0x800000000d0d8210 */ /* 0x000fe20007ffe0ff */
[----:B------:R-:W-:Y:S01]  /*4910*/  @!P0 IMAD R0, R9, R12, R0 ;  /* 0x0000000c09008224 */ /* 0x000fe200078e0200 */
[----:B------:R-:W-:Y:S01]  /*4920*/  IADD3 R9, PT, PT, -R8, RZ, RZ ;  /* 0x000000ff08097210 */ /* 0x000fe20007ffe1ff */
[--C-:B------:R-:W-:Y:S02]  /*4930*/  IMAD.MOV R12, RZ, RZ, -R2.reuse ;  /* 0x000000ffff0c7224 */ /* 0x100fe400078e0a02 */
[----:B------:R-:W-:Y:S02]  /*4940*/  @!P0 IMAD R8, R13, R40, R2 ;  /* 0x000000280d088224 */ /* 0x000fe400078e0202 */
[----:B------:R-:W-:Y:S02]  /*4950*/  @!P0 IMAD.MOV.U32 R2, RZ, RZ, R0 ;  /* 0x000000ffff028224 */ /* 0x000fe400078e0000 */
[----:B------:R-:W-:Y:S02]  /*4960*/  IMAD R11, R3, R12, R11 ;  /* 0x0000000c030b7224 */ /* 0x000fe400078e020b */
[----:B------:R-:W-:Y:S02]  /*4970*/  IMAD R10, R6, R9, R10 ;  /* 0x00000009060a7224 */ /* 0x000fe400078e020a */
[----:B------:R-:W-:Y:S02]  /*4980*/  IMAD R11, R2, R3, R11 ;  /* 0x00000003020b7224 */ /* 0x000fe400078e020b */
[----:B------:R-:W-:Y:S02]  /*4990*/  IMAD R10, R8, R6, R10 ;  /* 0x00000006080a7224 */ /* 0x000fe400078e020a */
.L_x_91:
[----:B------:R-:W-:Y:S05]  /*49a0*/  BRA.U UP1, `(.L_x_92) ;  /* 0x0000000101107547 */ /* 0x000fea000b800000 */
[----:B------:R-:W-:Y:S04]  /*49b0*/  MOV R2, UR6 ;  /* 0x0000000600027c02 */ /* 0x000fe80008000f00 */
[----:B------:R-:W-:Y:S04]  /*49c0*/  SHF.L.U32 R2, R2, 0x1f, RZ ;  /* 0x0000001f02027819 */ /* 0x000fe800000006ff */
[----:B------:R-:W2:Y:S02]  /*49d0*/  SYNCS.PHASECHK.TRANS64.TRYWAIT P0, [UR7+0xc8], R2 ;  /* 0x0000c802ff0075a7 */ /* 0x000ea40008001107 */
[----:B--2---:R-:W-:Y:S05]  /*49e0*/  @!P0 BRA `(.L_x_93) ;  /* 0x0000005800788947 */ /* 0x004fea0003800000 */
.L_x_92:
[----:B------:R-:W-:Y:S02]  /*49f0*/  R2UR UR42, R15 ;  /* 0x000000000f2a72ca */ /* 0x000fe400000e0000 */
[----:B------:R-:W-:Y:S02]  /*4a00*/  R2UR UR43, R14 ;  /* 0x000000000e2b72ca */ /* 0x000fe400000e0000 */
[----:B------:R-:W-:Y:S02]  /*4a10*/  ISETP.NE.U32.AND P2, PT, RZ, UR4, PT ;  /* 0x00000004ff007c0c */ /* 0x000fe4000bf45070 */
[----:B------:R-:W-:Y:S02]  /*4a20*/  SHF.L.U32 R14, R29, 0x1f, RZ ;  /* 0x0000001f1d0e7819 */ /* 0x000fe400000006ff */
[----:B------:R-:W-:Y:S05]  /*4a30*/  ISETP.NE.AND.EX P2, PT, RZ, UR5, PT, P2 ;  /* 0x00000005ff007c0c */ /* 0x000fea000bf45320 */
[----:B------:R-:W-:Y:S02]  /*4a40*/  USHF.L.U32 UR42, UR42, 0x8, URZ ;  /* 0x000000082a2a7899 */ /* 0x000fe400080006ff */
[----:B------:R-:W-:Y:S01]  /*4a50*/  USHF.L.U32 UR43, UR43, 0x6, URZ ;  /* 0x000000062b2b7899 */ /* 0x000fe200080006ff */
[----:B------:R-:W-:Y:S11]  /*4a60*/  BRA.U !UP4, `(.L_x_94) ;  /* 0x000000010c347547 */ /* 0x000ff6000b800000 */
[----:B------:R-:W-:Y:S01]  /*4a70*/  UPLOP3.LUT UP0, UPT, UPT, UPT, UP3, 0x80, 0x8 ;  /* 0x000000000008789c */ /* 0x000fe20003f0f030 */
[----:B--2---:R-:W-:Y:S02]  /*4a80*/  HFMA2 R0, -RZ, RZ, 0, 5.9604644775390625e-08 ;  /* 0x00000001ff007431 */ /* 0x004fe400000001ff */
[----:B------:R-:W-:Y:S03]  /*4a90*/  IMAD.MOV.U32 R92, RZ, RZ, 0x1 ;  /* 0x00000001ff5c7424 */ /* 0x000fe600078e00ff */
[----:B------:R-:W-:Y:S05]  /*4aa0*/  PLOP3.LUT P0, PT, PT, PT, UP0, 0x80, 0x8 ;  /* 0x000000000008781c */ /* 0x000fea0003f0f008 */
[----:B------:R-:W2:Y:S01]  /*4ab0*/  @UP0 LDCU.64 UR10, c[0x0][0x888] ;  /* 0x00011100ff0a07ac */ /* 0x000ea20008000a00 */
[----:B------:R-:W-:Y:S07]  /*4ac0*/  @UP0 UIMAD UR8, UR36, UR4, URZ ;  /* 0x00000004240802a4 */ /* 0x000fee000f8e02ff */
[----:B------:R-:W-:Y:S01]  /*4ad0*/  @!P0 PRMT R92, R0, 0x7610, R92 ;  /* 0x00007610005c8816 */ /* 0x000fe2000000005c */
[----:B--2---:R-:W-:Y:S03]  /*4ae0*/  @UP0 UIMAD.WIDE UR10, UR8, 0x4, UR10 ;  /* 0x00000004080a08a5 */ /* 0x004fe6000f8e020a */
[----:B------:R-:W2:Y:S03]  /*4af0*/  @!UP0 LDCU UR8, c[0x0][0x880] ;  /* 0x00011000ff0887ac */ /* 0x000ea60008000800 */
[----:B------:R-:W-:Y:S01]  /*4b00*/  IMAD.U32 R8, RZ, RZ, UR10 ;  /* 0x0000000aff087e24 */ /* 0x000fe2000f8e00ff */
[----:B------:R-:W-:Y:S05]  /*4b10*/  MOV R9, UR11 ;  /* 0x0000000b00097c02 */ /* 0x000fea0008000f00 */
[----:B-----5:R4:W5:Y:S02]  /*4b20*/  @P0 LDG.E R49, desc[UR46][R8.64] ;  /* 0x0000002e08310981 */ /* 0x020964000c1e1900 */
[----:B--2-4-:R-:W-:Y:S07]  /*4b30*/  @!P0 IMAD.U32 R49, RZ, RZ, UR8 ;  /* 0x00000008ff318e24 */ /* 0x014fee000f8e00ff */
.L_x_94:
[----:B-----5:R-:W-:Y:S01]  /*4b40*/  @!P2 FSETP.EQ.AND P0, PT, R49, RZ, PT ;  /* 0x000000ff3100a20b */ /* 0x020fe20003f02000 */
[----:B------:R-:W-:Y:S01]  /*4b50*/  @!UPT UIADD3 URZ, UPT, UPT, URZ, URZ, URZ ;  /* 0x000000fffffff290 */ /* 0x000fe2000fffe0ff */
[----:B------:R-:W-:Y:S11]  /*4b60*/  @!P2 BRA `(.L_x_95) ;  /* 0x000000000014a947 */ /* 0x000ff60003800000 */
[----:B------:R-:W-:Y:S02]  /*4b70*/  LOP3.LUT P2, RZ, R92, 0xff, RZ, 0xc0, !PT ;  /* 0x000000ff5cff7812 */ /* 0x000fe4000784c0ff */
[----:B------:R-:W-:Y:S04]  /*4b80*/  PLOP3.LUT P0, PT, PT, PT, UP0, 0x80, 0x8 ;  /* 0x000000000008781c */ /* 0x000fe80003f0f008 */
[----:B------:R-:W-:Y:S07]  /*4b90*/  PLOP3.LUT P0, PT, P0, PT, PT, 0x8, 0x80 ;  /* 0x000000000080781c */ /* 0x000fee000070e170 */
[----:B------:R-:W-:Y:S11]  /*4ba0*/  @P2 FSETP.EQ.AND P0, PT, R49, RZ, PT ;  /* 0x000000ff3100220b */ /* 0x000ff60003f02000 */
[----:B------:R-:W-:Y:S02]  /*4bb0*/  @!UPT UIADD3 URZ, UPT, UPT, URZ, URZ, URZ ;  /* 0x000000fffffff290 */ /* 0x000fe4000fffe0ff */
.L_x_95:
[----:B------:R-:W4:Y:S01]  /*4bc0*/  SYNCS.PHASECHK.TRANS64.TRYWAIT P2, [UR7+0xa0], R14 ;  /* 0x0000a00eff0075a7 */ /* 0x000f220008041107 */
[----:B------:R-:W-:Y:S04]  /*4bd0*/  ELECT P4, URZ, PT ;  /* 0x0000000000ff782f */ /* 0x000fe80003880000 */
[----:B------:R-:W-:Y:S11]  /*4be0*/  PLOP3.LUT P4, PT, P0, P4, PT, 0xf2, 0x2f ;  /* 0x00000000002f781c */ /* 0x000ff60000789e72 */
[----:B------:R-:W-:Y:S02]  /*4bf0*/  @!UPT UIADD3 URZ, UPT, UPT, URZ, URZ, URZ ;  /* 0x000000fffffff290 */ /* 0x000fe4000fffe0ff */
[----:B-1----:R-:W-:Y:S05]  /*4c00*/  @!P4 IADD3 R8, P0, PT, R30, 0x580, RZ ;  /* 0x000005801e08c810 */ /* 0x002fea0007f1e0ff */
[----:B--2---:R-:W-:Y:S01]  /*4c10*/  @!P4 IMAD.X R2, RZ, RZ, R31, P0 ;  /* 0x000000ffff02c224 */ /* 0x004fe200000e061f */
[----:B----4-:R-:W-:Y:S07]  /*4c20*/  @!P2 BRA `(.L_x_96) ;  /* 0x000000580000a947 */ /* 0x010fee0003800000 */
.L_x_194:
[----:B------:R-:W-:Y:S01]  /*4c30*/  @!P4 R2UR UR9, R8 ;  /* 0x000000000809c2ca */ /* 0x000fe200000e0000 */
[----:B------:R-:W-:Y:S01]  /*4c40*/  VOTEU.ALL UP1, P4 ;  /* 0x0000000000ff7886 */ /* 0x000fe20002020000 */
[----:B------:R-:W-:Y:S01]  /*4c50*/  @!P4 R2UR UR8, R2 ;  /* 0x000000000208c2ca */ /* 0x000fe200000e0000 */
[----:B------:R-:W-:Y:S01]  /*4c60*/  VOTEU.ALL UP2, P4 ;  /* 0x0000000000ff7886 */ /* 0x000fe20002040000 */
[----:B------:R-:W-:Y:S01]  /*4c70*/  UMOV UR16, 0x0 ;  /* 0x0000000000107882 */ /* 0x000fe20000000000 */
[----:B------:R-:W-:Y:S01]  /*4c80*/  UMOV UR17, 0x10000000 ;  /* 0x1000000000117882 */ /* 0x000fe20000000000 */
[----:B------:R-:W-:Y:S01]  /*4c90*/  @!UP1 UIADD3 UR40, UPT, UPT, UR7, 0x200, URZ ;  /* 0x0000020007289890 */ /* 0x000fe2000fffe0ff */
[----:B-1----:R-:W-:Y:S01]  /*4ca0*/  @!P4 IMAD.MOV.U32 R0, RZ, RZ, 0x2000 ;  /* 0x00002000ff00c424 */ /* 0x002fe200078e00ff */
[----:B------:R-:W-:Y:S01]  /*4cb0*/  UMOV UR44, UR36 ;  /* 0x00000024002c7c82 */ /* 0x000fe20008000000 */
[----:B------:R-:W-:Y:S01]  /*4cc0*/  @!UP1 UIADD3 UR10, UPT, UPT, UR42, 0x80, URZ ;  /* 0x000000802a0a9890 */ /* 0x000fe2000fffe0ff */
[----:B------:R-:W-:Y:S01]  /*4cd0*/  UMOV UR11, UR43 ;  /* 0x0000002b000b7c82 */ /* 0x000fe20008000000 */
[----:B------:R-:W-:Y:S02]  /*4ce0*/  UMOV UR12, UR36 ;  /* 0x00000024000c7c82 */ /* 0x000fe40008000000 */
[----:B------:R-:W-:Y:S01]  /*4cf0*/  IMAD.U32 R8, RZ, RZ, UR9 ;  /* 0x00000009ff087e24 */ /* 0x000fe2000f8e00ff */
[----:B------:R-:W-:Y:S01]  /*4d00*/  UMOV UR9, UR41 ;  /* 0x0000002900097c82 */ /* 0x000fe20008000000 */
[----:B------:R-:W-:Y:S01]  /*4d10*/  IMAD.U32 R9, RZ, RZ, UR8 ;  /* 0x00000008ff097e24 */ /* 0x000fe2000f8e00ff */
[----:B------:R-:W-:Y:S02]  /*4d20*/  @!UP1 UIADD3 UR8, UPT, UPT, UR7, 0x1200, URZ ;  /* 0x0000120007089890 */ /* 0x000fe4000fffe0ff */
[----:B------:R-:W-:Y:S01]  /*4d30*/  @!P4 R2UR UR18, R8 ;  /* 0x000000000812c2ca */ /* 0x000fe200000e0000 */
[----:B------:R-:W-:Y:S01]  /*4d40*/  VOTEU.ALL UP1, P4 ;  /* 0x0000000000ff7886 */ /* 0x000fe20002020000 */
[----:B------:R-:W-:Y:S01]  /*4d50*/  @!P4 R2UR UR19, R9 ;  /* 0x000000000913c2ca */ /* 0x000fe200000e0000 */
[----:B------:R-:W-:Y:S01]  /*4d60*/  UPRMT UR14, UR37, 0x654, UR41 ;  /* 0x00000654250e7896 */ /* 0x000fe20008000029 */
[----:B------:R-:W-:Y:S05]  /*4d70*/  @!P4 IADD3 R8, P0, PT, R30, 0x580, RZ ;  /* 0x000005801e08c810 */ /* 0x000fea0007f1e0ff */
[----:B------:R-:W-:Y:S06]  /*4d80*/  @!P4 IMAD.X R2, RZ, RZ, R31, P0 ;  /* 0x000000ffff02c224 */ /* 0x000fec00000e061f */
[----:B------:R1:W-:Y:S01]  /*4d90*/  @!UP2 UTMALDG.3D [UR40], [UR18], desc[UR16] ;  /* 0x000010281200a5b4 */ /* 0x0003e20008011000 */
[----:B------:R1:W-:Y:S01]  /*4da0*/  @!UP1 UTMALDG.3D [UR8], [UR18], desc[UR16] ;  /* 0x00001008120095b4 */ /* 0x0003e20008011000 */
[----:B------:R1:W-:Y:S01]  /*4db0*/  @!P4 SYNCS.ARRIVE.TRANS64.RED.A0TR RZ, [UR7+0x80], R0 ;  /* 0x00008000ffffc9a7 */ /* 0x0003e20008300407 */
[----:B------:R-:W-:Y:S01]  /*4dc0*/  SYNCS.ARRIVE.TRANS64.RED.A1T0 RZ, [UR14], RZ ;  /* 0x000000ffffff79a7 */ /* 0x000fe2000810040e */
[----:B------:R-:W2:Y:S02]  /*4dd0*/  SYNCS.PHASECHK.TRANS64.TRYWAIT P2, [UR7+0xa8], R14 ;  /* 0x0000a80eff0075a7 */ /* 0x000ea40008041107 */
[----:B-12---:R-:W-:Y:S05]  /*4de0*/  @!P2 BRA `(.L_x_97) ;  /* 0x0000005400a8a947 */ /* 0x006fea0003800000 */
.L_x_196:
        /* <DEDUP_REMOVED lines=8> */
[----:B------:R-:W-:Y:S01]  /*4e70*/  @!UP1 UIADD3 UR32, UPT, UPT, UR7, 0x2200, URZ ;  /* 0x0000220007209890 */ /* 0x000fe2000fffe0ff */
[----:B------:R-:W-:Y:S01]  /*4e80*/  UMOV UR35, UR43 ;  /* 0x0000002b00237c82 */ /* 0x000fe20008000000 */
[----:B------:R-:W-:Y:S03]  /*4e90*/  @!UP1 UIADD3 UR10, UPT, UPT, UR42, 0xa0, URZ ;  /* 0x000000a02a0a9890 */ /* 0x000fe6000fffe0ff */
[----:B------:R-:W-:Y:S01]  /*4ea0*/  IMAD.U32 R8, RZ, RZ, UR9 ;  /* 0x00000009ff087e24 */ /* 0x000fe2000f8e00ff */
[----:B------:R-:W-:Y:S01]  /*4eb0*/  UMOV UR9, UR33 ;  /* 0x0000002100097c82 */ /* 0x000fe20008000000 */
[----:B------:R-:W-:Y:S01]  /*4ec0*/  IMAD.U32 R9, RZ, RZ, UR8 ;  /* 0x00000008ff097e24 */ /* 0x000fe2000f8e00ff */
[----:B------:R-:W-:Y:S02]  /*4ed0*/  @!UP1 UIADD3 UR8, UPT, UPT, UR7, 0x3200, URZ ;  /* 0x0000320007089890 */ /* 0x000fe4000fffe0ff */
[----:B------:R-:W-:Y:S01]  /*4ee0*/  @!P4 R2UR UR18, R8 ;  /* 0x000000000812c2ca */ /* 0x000fe200000e0000 */
[----:B------:R-:W-:Y:S01]  /*4ef0*/  VOTEU.ALL UP1, P4 ;  /* 0x0000000000ff7886 */ /* 0x000fe20002020000 */
[----:B------:R-:W-:Y:S01]  /*4f00*/  @!P4 R2UR UR19, R9 ;  /* 0x000000000913c2ca */ /* 0x000fe200000e0000 */
[----:B------:R-:W-:Y:S01]  /*4f10*/  UMOV UR11, UR43 ;  /* 0x0000002b000b7c82 */ /* 0x000fe20008000000 */
[----:B------:R-:W-:Y:S01]  /*4f20*/  UMOV UR12, UR36 ;  /* 0x00000024000c7c82 */ /* 0x000fe20008000000 */
[----:B------:R-:W-:Y:S01]  /*4f30*/  UPRMT UR14, UR37, 0x654, UR33 ;  /* 0x00000654250e7896 */ /* 0x000fe20008000021 */
[----:B------:R-:W-:Y:S05]  /*4f40*/  @!P4 IADD3 R8, P0, PT, R30, 0x580, RZ ;  /* 0x000005801e08c810 */ /* 0x000fea0007f1e0ff */
[----:B------:R-:W-:Y:S04]  /*4f50*/  @!P4 IMAD.X R2, RZ, RZ, R31, P0 ;  /* 0x000000ffff02c224 */ /* 0x000fe800000e061f */
[----:B------:R1:W-:Y:S01]  /*4f60*/  @!UP2 UTMALDG.3D [UR32], [UR18], desc[UR16] ;  /* 0x000010201200a5b4 */ /* 0x0003e20008011000 */
[----:B------:R1:W-:Y:S01]  /*4f70*/  @!UP1 UTMALDG.3D [UR8], [UR18], desc[UR16] ;  /* 0x00001008120095b4 */ /* 0x0003e20008011000 */
[----:B------:R1:W-:Y:S01]  /*4f80*/  @!P4 SYNCS.ARRIVE.TRANS64.RED.A0TR RZ, [UR7+0x88], R0 ;  /* 0x00008800ffffc9a7 */ /* 0x0003e20008300407 */
[----:B------:R-:W-:Y:S01]  /*4f90*/  SYNCS.ARRIVE.TRANS64.RED.A1T0 RZ, [UR14], RZ ;  /* 0x000000ffffff79a7 */ /* 0x000fe2000810040e */
[----:B------:R-:W2:Y:S02]  /*4fa0*/  SYNCS.PHASECHK.TRANS64.TRYWAIT P2, [UR7+0xb0], R14 ;  /* 0x0000b00eff0075a7 */ /* 0x000ea40008041107 */
[----:B-12---:R-:W-:Y:S05]  /*4fb0*/  @!P2 BRA `(.L_x_98) ;  /* 0x00000054004ca947 */ /* 0x006fea0003800000 */
.L_x_198:
[----:B------:R-:W2:Y:S01]  /*4fc0*/  LDC.64 R12, c[0x0][0xb18] ;  /* 0x0002c600ff0c7b82 */ /* 0x000ea20000000a00 */
[----:B------:R-:W-:Y:S01]  /*4fd0*/  @!P4 R2UR UR8, R2 ;  /* 0x000000000208c2ca */ /* 0x000fe200000e0000 */
[----:B------:R-:W-:Y:S01]  /*4fe0*/  VOTEU.ALL UP1, P4 ;  /* 0x0000000000ff7886 */ /* 0x000fe20002020000 */
[----:B------:R-:W-:Y:S01]  /*4ff0*/  @!P4 R2UR UR9, R8 ;  /* 0x000000000809c2ca */ /* 0x000fe200000e0000 */
[----:B------:R-:W-:Y:S01]  /*5000*/  VOTEU.ALL UP2, P4 ;  /* 0x0000000000ff7886 */ /* 0x000fe20002040000 */
[----:B------:R-:W-:Y:S03]  /*5010*/  UMOV UR16, 0x0 ;  /* 0x0000000000107882 */ /* 0x000fe60000000000 */
[----:B------:R-:W4:Y:S01]  /*5020*/  @!P1 LDC R2, c[0x0][0xb0c] ;  /* 0x0002c300ff029b82 */ /* 0x000f220000000800 */
[----:B------:R-:W-:Y:S01]  /*5030*/  @!UP1 UIADD3 UR26, UPT, UPT, UR42, 0x40, URZ ;  /* 0x000000402a1a9890 */ /* 0x000fe2000fffe0ff */
[----:B-1----:R-:W-:Y:S01]  /*5040*/  @!P4 IMAD.MOV.U32 R0, RZ, RZ, 0x2000 ;  /* 0x00002000ff00c424 */ /* 0x002fe200078e00ff */
[----:B------:R-:W-:Y:S01]  /*5050*/  @!UP1 UIADD3 UR24, UPT, UPT, UR7, 0x4200, URZ ;  /* 0x0000420007189890 */ /* 0x000fe2000fffe0ff */
[----:B------:R-:W-:Y:S01]  /*5060*/  @P3 SHF.R.U32.HI R26, RZ, 0x10, R21 ;  /* 0x00000010ff1a3819 */ /* 0x000fe20000011615 */
[----:B------:R-:W-:Y:S01]  /*5070*/  UMOV UR17, 0x10000000 ;  /* 0x1000000000117882 */ /* 0x000fe20000000000 */
[----:B------:R-:W-:Y:S01]  /*5080*/  UMOV UR27, UR43 ;  /* 0x0000002b001b7c82 */ /* 0x000fe20008000000 */
[----:B------:R-:W-:Y:S01]  /*5090*/  UMOV UR28, UR36 ;  /* 0x00000024001c7c82 */ /* 0x000fe20008000000 */
[----:B------:R-:W-:Y:S01]  /*50a0*/  IMAD.U32 R9, RZ, RZ, UR8 ;  /* 0x00000008ff097e24 */ /* 0x000fe2000f8e00ff */
[----:B------:R-:W-:Y:S01]  /*50b0*/  @!UP1 UIADD3 UR10, UPT, UPT, UR42, 0xc0, URZ ;  /* 0x000000c02a0a9890 */ /* 0x000fe2000fffe0ff */
[----:B------:R-:W-:Y:S01]  /*50c0*/  IMAD.U32 R8, RZ, RZ, UR9 ;  /* 0x00000009ff087e24 */ /* 0x000fe2000f8e00ff */
[----:B------:R-:W-:Y:S01]  /*50d0*/  @!UP1 UIADD3 UR8, UPT, UPT, UR7, 0x5200, URZ ;  /* 0x0000520007089890 */ /* 0x000fe2000fffe0ff */
[----:B------:R-:W-:Y:S01]  /*50e0*/  VIADD R28, R28, 0x1 ;  /* 0x000000011c1c7836 */ /* 0x000fe20000000000 */
[----:B------:R-:W-:Y:S01]  /*50f0*/  @!P4 R2UR UR19, R9 ;  /* 0x000000000913c2ca */ /* 0x000fe200000e0000 */
[----:B------:R-:W-:Y:S01]  /*5100*/  VOTEU.ALL UP1, P4 ;  /* 0x0000000000ff7886 */ /* 0x000fe20002020000 */
[----:B------:R-:W-:Y:S01]  /*5110*/  @!P4 R2UR UR18, R8 ;  /* 0x000000000812c2ca */ /* 0x000fe200000e0000 */
[----:B------:R-:W-:Y:S01]  /*5120*/  UMOV UR9, UR25 ;  /* 0x0000001900097c82 */ /* 0x000fe20008000000 */
[----:B------:R-:W1:Y:S01]  /*5130*/  LDC.64 R8, c[0x0][0xb10] ;  /* 0x0002c400ff087b82 */ /* 0x000e620000000a00 */
[----:B------:R-:W-:Y:S01]  /*5140*/  UMOV UR11, UR43 ;  /* 0x0000002b000b7c82 */ /* 0x000fe20008000000 */
[----:B------:R-:W-:Y:S01]  /*5150*/  UMOV UR12, UR36 ;  /* 0x00000024000c7c82 */ /* 0x000fe20008000000 */
[----:B------:R-:W-:Y:S08]  /*5160*/  UPRMT UR14, UR37, 0x654, UR25 ;  /* 0x00000654250e7896 */ /* 0x000ff00008000019 */
[----:B------:R1:W-:Y:S01]  /*5170*/  @!UP2 UTMALDG.3D [UR24], [UR18], desc[UR16] ;  /* 0x000010181200a5b4 */ /* 0x0003e20008011000 */
[----:B------:R1:W-:Y:S01]  /*5180*/  @!UP1 UTMALDG.3D [UR8], [UR18], desc[UR16] ;  /* 0x00001008120095b4 */ /* 0x0003e20008011000 */
[----:B------:R5:W-:Y:S01]  /*5190*/  @!P4 SYNCS.ARRIVE.TRANS64.RED.A0TR RZ, [UR7+0x90], R0 ;  /* 0x00009000ffffc9a7 */ /* 0x000be20008300407 */
[C---:B-1----:R-:W-:Y:S01]  /*51a0*/  @!P1 IMAD.HI.U32 R8, R11.reuse, R8, RZ ;  /* 0x000000080b089227 */ /* 0x042fe200078e00ff */
[----:B--2---:R-:W-:Y:S02]  /*51b0*/  @!P1 ISETP.NE.AND P0, PT, R12, 0x1, PT ;  /* 0x000000010c00980c */ /* 0x004fe40003f05270 */
[----:B----4-:R-:W-:Y:S01]  /*51c0*/  @!P1 ISETP.NE.AND P2, PT, R2, 0x1, PT ;  /* 0x000000010200980c */ /* 0x010fe20003f45270 */
[C---:B------:R-:W-:Y:S01]  /*51d0*/  @!P1 IMAD.HI.U32 R13, R10.reuse, R13, RZ ;  /* 0x0000000d0a0d9227 */ /* 0x040fe200078e00ff */
[----:B------:R-:W-:Y:S04]  /*51e0*/  @!P1 SHF.R.U32.HI R8, RZ, R9, R8 ;  /* 0x00000009ff089219 */ /* 0x000fe80000011608 */
[----:B------:R-:W-:Y:S01]  /*51f0*/  @!P1 SEL R8, R11, R8, !P2 ;  /* 0x000000080b089207 */ /* 0x000fe20005000000 */
[----:B------:R-:W-:Y:S01]  /*5200*/  SYNCS.ARRIVE.TRANS64.RED.A1T0 RZ, [UR14], RZ ;  /* 0x000000ffffff79a7 */ /* 0x000fe2000810040e */
[----:B------:R-:W1:Y:S01]  /*5210*/  SYNCS.PHASECHK.TRANS64.TRYWAIT P5, [UR7+0xb8], R14 ;  /* 0x0000b80eff0075a7 */ /* 0x000e6200080a1107 */
[----:B-----5:R-:W2:Y:S02]  /*5220*/  @!P1 LDC R0, c[0x0][0xb20] ;  /* 0x0002c800ff009b82 */ /* 0x020ea40000000800 */
[----:B--2---:R-:W-:Y:S04]  /*5230*/  @!P1 SHF.R.U32.HI R0, RZ, R0, R13 ;  /* 0x00000000ff009219 */ /* 0x004fe8000001160d */
[----:B------:R-:W-:Y:S05]  /*5240*/  @!P1 SEL R9, R10, R0, !P0 ;  /* 0x000000000a099207 */ /* 0x000fea0004000000 */
[----:B------:R-:W-:Y:S02]  /*5250*/  @!P1 IMAD.IADD R0, R9, 0x1, -R8 ;  /* 0x0000000109009824 */ /* 0x000fe400078e0a08 */
[----:B------:R-:W-:Y:S02]  /*5260*/  @!P1 IMAD.IADD R8, R8, 0x1, -R9 ;  /* 0x0000000108089824 */ /* 0x000fe400078e0a09 */
[----:B------:R-:W-:Y:S02]  /*5270*/  @!P1 IMAD R11, R0, R2, R11 ;  /* 0x00000002000b9224 */ /* 0x000fe400078e020b */
[----:B------:R-:W-:Y:S01]  /*5280*/  @!P1 IMAD R10, R8, R12, R10 ;  /* 0x0000000c080a9224 */ /* 0x000fe200078e020a */
[----:B-1----:R-:W-:Y:S06]  /*5290*/  @!P5 BRA `(.L_x_99) ;  /* 0x0000005000acd947 */ /* 0x002fec0003800000 */
.L_x_200:
[----:B------:R-:W-:Y:S01]  /*52a0*/  @!P4 IADD3 R2, P0, PT, R30, 0x580, RZ ;  /* 0x000005801e02c810 */ /* 0x000fe20007f1e0ff */
[----:B------:R-:W-:Y:S01]  /*52b0*/  VOTEU.ALL UP1, P4 ;  /* 0x0000000000ff7886 */ /* 0x000fe20002020000 */
[----:B------:R-:W-:Y:S01]  /*52c0*/  VOTEU.ALL UP2, P4 ;  /* 0x0000000000ff7886 */ /* 0x000fe20002040000 */
[----:B------:R-:W-:Y:S01]  /*52d0*/  UMOV UR14, 0x0 ;  /* 0x00000000000e7882 */ /* 0x000fe20000000000 */
[----:B------:R-:W-:Y:S01]  /*52e0*/  @!P4 R2UR UR9, R2 ;  /* 0x000000000209c2ca */ /* 0x000fe200000e0000 */
[----:B-1----:R-:W-:Y:S01]  /*52f0*/  @!P4 IMAD.X R0, RZ, RZ, R31, P0 ;  /* 0x000000ffff00c224 */ /* 0x002fe200000e061f */
[----:B------:R-:W-:Y:S01]  /*5300*/  @!UP1 UIADD3 UR17, UPT, UPT, UR7, 0x98, URZ ;  /* 0x0000009807119890 */ /* 0x000fe2000fffe0ff */
[----:B------:R-:W-:Y:S01]  /*5310*/  ISETP.NE.AND P0, PT, R28, 0x2, PT ;  /* 0x000000021c00780c */ /* 0x000fe20003f05270 */
[----:B------:R-:W-:Y:S01]  /*5320*/  @!UP1 UIADD3 UR18, UPT, UPT, UR42, 0x60, URZ ;  /* 0x000000602a129890 */ /* 0x000fe2000fffe0ff */
[----:B------:R-:W-:Y:S01]  /*5330*/  LOP3.LUT R29, R29, 0x1, RZ, 0x3c, !PT ;  /* 0x000000011d1d7812 */ /* 0x000fe200078e3cff */
[----:B------:R-:W-:Y:S01]  /*5340*/  @!UP1 UIADD3 UR16, UPT, UPT, UR7, 0x6200, URZ ;  /* 0x0000620007109890 */ /* 0x000fe2000fffe0ff */
[----:B------:R-:W-:Y:S01]  /*5350*/  @!P4 R2UR UR8, R0 ;  /* 0x000000000008c2ca */ /* 0x000fe200000e0000 */
[----:B------:R-:W-:Y:S01]  /*5360*/  UMOV UR15, 0x10000000 ;  /* 0x10000000000f7882 */ /* 0x000fe20000000000 */
[----:B------:R-:W-:Y:S01]  /*5370*/  UMOV UR19, UR43 ;  /* 0x0000002b00137c82 */ /* 0x000fe20008000000 */
[----:B------:R-:W-:Y:S01]  /*5380*/  UMOV UR20, UR36 ;  /* 0x0000002400147c82 */ /* 0x000fe20008000000 */
[----:B------:R-:W-:Y:S01]  /*5390*/  @!UP1 UIADD3 UR10, UPT, UPT, UR42, 0xe0, URZ ;  /* 0x000000e02a0a9890 */ /* 0x000fe2000fffe0ff */
[----:B------:R-:W-:Y:S01]  /*53a0*/  SEL R0, RZ, 0x1, P0 ;  /* 0x00000001ff007807 */ /* 0x000fe20000000000 */
[----:B------:R-:W-:Y:S01]  /*53b0*/  IMAD.U32 R8, RZ, RZ, UR9 ;  /* 0x00000009ff087e24 */ /* 0x000fe2000f8e00ff */
[----:B------:R-:W-:Y:S01]  /*53c0*/  UMOV UR11, UR43 ;  /* 0x0000002b000b7c82 */ /* 0x000fe20008000000 */
[----:B------:R-:W-:Y:S01]  /*53d0*/  UMOV UR12, UR36 ;  /* 0x00000024000c7c82 */ /* 0x000fe20008000000 */
[----:B------:R-:W-:Y:S01]  /*53e0*/  UMOV UR9, UR17 ;  /* 0x0000001100097c82 */ /* 0x000fe20008000000 */
[----:B------:R-:W-:Y:S01]  /*53f0*/  @P3 R2UR UR36, R26 ;  /* 0x000000001a2432ca */ /* 0x000fe200000e0000 */
[----:B------:R-:W-:Y:S01]  /*5400*/  IMAD.IADD R15, R10, 0x1, R90 ;  /* 0x000000010a0f7824 */ /* 0x000fe200078e025a */
[----:B------:R-:W-:Y:S01]  /*5410*/  @!P4 R2UR UR22, R8 ;  /* 0x000000000816c2ca */ /* 0x000fe200000e0000 */
[----:B------:R-:W-:Y:S01]  /*5420*/  IMAD.U32 R9, RZ, RZ, UR8 ;  /* 0x00000008ff097e24 */ /* 0x000fe2000f8e00ff */
[----:B------:R-:W-:Y:S01]  /*5430*/  @!UP1 UIADD3 UR8, UPT, UPT, UR7, 0x7200, URZ ;  /* 0x0000720007089890 */ /* 0x000fe2000fffe0ff */
[----:B------:R-:W-:Y:S01]  /*5440*/  LOP3.LUT R27, R27, R0, RZ, 0x3c, !PT ;  /* 0x000000001b1b7212 */ /* 0x000fe200078e3cff */
[----:B------:R-:W-:Y:S01]  /*5450*/  VOTEU.ALL UP1, P4 ;  /* 0x0000000000ff7886 */ /* 0x000fe20002020000 */
[----:B------:R-:W-:Y:S01]  /*5460*/  IMAD.IADD R14, R11, 0x1, R91 ;  /* 0x000000010b0e7824 */ /* 0x000fe200078e025b */
[----:B------:R-:W-:Y:S02]  /*5470*/  @!P4 R2UR UR23, R9 ;  /* 0x000000000917c2ca */ /* 0x000fe400000e0000 */
[----:B------:R-:W-:Y:S11]  /*5480*/  SEL R28, R28, RZ, P0 ;  /* 0x000000ff1c1c7207 */ /* 0x000ff60000000000 */
[----:B------:R2:W-:Y:S01]  /*5490*/  @!UP2 UTMALDG.3D [UR16], [UR22], desc[UR14] ;  /* 0x00000e101600a5b4 */ /* 0x0005e20008011000 */
[----:B------:R2:W-:Y:S01]  /*54a0*/  @!UP1 UTMALDG.3D [UR8], [UR22], desc[UR14] ;  /* 0x00000e08160095b4 */ /* 0x0005e20008011000 */
[----:B------:R2:W-:Y:S01]  /*54b0*/  @!P4 SYNCS.ARRIVE.TRANS64.RED.A0TR RZ, [UR7+0x98], R25 ;  /* 0x00009819ffffc9a7 */ /* 0x0005e20008300407 */
[----:B------:R-:W-:Y:S01]  /*54c0*/  UPLOP3.LUT UP1, UPT, UPT, UPT, UPT, 0x80, 0x8 ;  /* 0x000000000008789c */ /* 0x000fe20003f2f070 */
[----:B------:R-:W-:Y:S01]  /*54d0*/  SYNCS.ARRIVE.TRANS64.RED.A1T0 RZ, [UR13], RZ ;  /* 0x000000ffffff79a7 */ /* 0x000fe2000810040d */
[----:B------:R-:W-:Y:S09]  /*54e0*/  @P3 BRA `(.L_x_100) ;  /* 0xfffffff000343947 */ /* 0x000ff2000383ffff */
[----:B------:R-:W-:-:S04]  /*54f0*/  SHF.L.U32 R2, R29, 0x1f, RZ ;  /* 0x0000001f1d027819 */ /* 0x000fc800000006ff */
[----:B------:R-:W1:Y:S02]  /*5500*/  SYNCS.PHASECHK.TRANS64.TRYWAIT P0, [UR7+0xa0], R2 ;  /* 0x0000a002ff0075a7 */ /* 0x000e640008001107 */
[----:B-1----:R-:W-:Y:S05]  /*5510*/  @!P0 BRA `(.L_x_101) ;  /* 0x0000005000248947 */ /* 0x002fea0003800000 */
.L_x_202:
[----:B------:R-:W4:Y:S02]  /*5520*/  SYNCS.PHASECHK.TRANS64.TRYWAIT P0, [UR7+0xa8], R2 ;  /* 0x0000a802ff0075a7 */ /* 0x000f240008001107 */
[----:B----4-:R-:W-:Y:S05]  /*5530*/  @!P0 BRA `(.L_x_102) ;  /* 0x0000005000348947 */ /* 0x010fea0003800000 */
.L_x_204:
[----:B------:R-:W4:Y:S02]  /*5540*/  SYNCS.PHASECHK.TRANS64.TRYWAIT P0, [UR7+0xb0], R2 ;  /* 0x0000b002ff0075a7 */ /* 0x000f240008001107 */
[----:B----4-:R-:W-:Y:S05]  /*5550*/  @!P0 BRA `(.L_x_103) ;  /* 0x0000005000448947 */ /* 0x010fea0003800000 */
.L_x_206:
[----:B-1----:R-:W-:-:S07]  /*5560*/  MOV R0, UR7 ;  /* 0x0000000700007c02 */ /* 0x002fce0008000f00 */
.L_x_104:
[----:B-1----:R-:W-:-:S04]  /*5570*/  SHF.L.U32 R2, R29, 0x1f, RZ ;  /* 0x0000001f1d027819 */ /* 0x002fc800000006ff */
[----:B------:R1:W4:Y:S03]  /*5580*/  SYNCS.PHASECHK.TRANS64.TRYWAIT P0, [R0+URZ+0xb8], R2 ;  /* 0x0000b802000075a7 */ /* 0x00032600080011ff */
[----:B----4-:R-:W-:Y:S05]  /*5590*/  @!P0 NANOSLEEP.SYNCS 0x989680 ;  /* 0x009896800000895d */ /* 0x010fea0003900000 */
[----:B------:R-:W4:Y:S02]  /*55a0*/  @!P0 SYNCS.PHASECHK.TRANS64 P0, [R0+URZ+0xb8], R2 ;  /* 0x0000b802000085a7 */ /* 0x000f2400080010ff */
[----:B--2-4-:R-:W-:Y:S05]  /*55b0*/  @P0 EXIT ;  /* 0x000000000000094d */ /* 0x014fea0003800000 */
[----:B------:R-:W-:Y:S05]  /*55c0*/  BRA `(.L_x_104) ;  /* 0xfffffffc00e87947 */ /* 0x000fea000383ffff */
.L_x_89:
[----:B------:R-:W-:-:S06]  /*55d0*/  UISETP.GE.AND UP1, UPT, UR10, 0x4, UPT ;  /* 0x000000040a00788c */ /* 0x000fcc000bf26270 */
[----:B------:R-:W-:-:S13]  /*55e0*/  PLOP3.LUT P0, PT, PT, PT, UP1, 0x80, 0x8 ;  /* 0x000000000008781c */ /* 0x000fda0003f0f018 */
[----:B------:R-:W-:Y:S05]  /*55f0*/  @!P0 EXIT ;  /* 0x000000000000894d */ /* 0x000fea0003800000 */
[----:B------:R-:W-:Y:S01]  /*5600*/  BAR.SYNC.DEFER_BLOCKING 0x6, 0xa0 ;  /* 0x0182800000007b1d */ /* 0x000fe20000010000 */
[C---:B------:R-:W-:Y:S01]  /*5610*/  IMAD.SHL.U32 R4, R105.reuse, 0x20, RZ ;  /* 0x0000002069047824 */ /* 0x040fe200078e00ff */
[C---:B------:R-:W-:Y:S01]  /*5620*/  SHF.L.U32 R3, R96.reuse, 0x15, RZ ;  /* 0x0000001560037819 */ /* 0x040fe200000006ff */
[----:B------:R-:W-:Y:S01]  /*5630*/  IMAD.SHL.U32 R5, R96, 0x400, RZ ;  /* 0x0000040060057824 */ /* 0x000fe200078e00ff */
[C---:B------:R-:W-:Y:S01]  /*5640*/  LOP3.LUT R106, R105.reuse, 0x60, RZ, 0xc0, !PT ;  /* 0x00000060696a7812 */ /* 0x040fe200078ec0ff */
[C---:B------:R-:W-:Y:S01]  /*5650*/  IMAD.SHL.U32 R2, R105.reuse, 0x4, RZ ;  /* 0x0000000469027824 */ /* 0x040fe200078e00ff */
[----:B------:R-:W-:Y:S02]  /*5660*/  UMOV UR48, 0x400 ;  /* 0x0000040000307882 */ /* 0x000fe40000000000 */
[----:B------:R-:W1:Y:S01]  /*5670*/  LDC R95, c[0x0][0x370] ;  /* 0x0000dc00ff5f7b82 */ /* 0x000e620000000800 */
[----:B------:R-:W-:Y:S01]  /*5680*/  ULEA UR48, UR37, UR48, 0x18 ;  /* 0x0000003025307291 */ /* 0x000fe2000f8ec0ff */
[C---:B------:R-:W-:Y:S01]  /*5690*/  LOP3.LUT R104, R4.reuse, 0xb20, RZ, 0xc0, !PT ;  /* 0x00000b2004687812 */ /* 0x040fe200078ec0ff */
[----:B------:R-:W-:Y:S01]  /*56a0*/  IMAD.U32 R46, R105, 0x10000, RZ ;  /* 0x00010000692e7824 */ /* 0x000fe200078e00ff */
[----:B------:R-:W-:Y:S01]  /*56b0*/  LOP3.LUT R4, R4, 0xc0, RZ, 0xc0, !PT ;  /* 0x000000c004047812 */ /* 0x000fe200078ec0ff */
[----:B------:R-:W-:Y:S01]  /*56c0*/  UIADD3 UR4, UPT, UPT, UR48, 0x200, URZ ;  /* 0x0000020030047890 */ /* 0x000fe2000fffe0ff */
[----:B------:R-:W-:Y:S01]  /*56d0*/  LOP3.LUT R104, R104, 0x400, R5, 0xf8, !PT ;  /* 0x0000040068687812 */ /* 0x000fe200078ef805 */
[----:B------:R-:W-:Y:S01]  /*56e0*/  HFMA2 R45, -RZ, RZ, 0, 0 ;  /* 0x00000000ff2d7431 */ /* 0x000fe200000001ff */
[----:B------:R-:W2:Y:S01]  /*56f0*/  LDC R42, c[0x0][0xb0c] ;  /* 0x0002c300ff2a7b82 */ /* 0x000ea20000000800 */
[----:B------:R-:W-:Y:S01]  /*5700*/  LOP3.LUT R2, R4, 0x18, R2, 0xf8, !PT ;  /* 0x0000001804027812 */ /* 0x000fe200078ef802 */
[----:B------:R-:W-:Y:S01]  /*5710*/  IMAD.MOV.U32 R101, RZ, RZ, 0x1 ;  /* 0x00000001ff657424 */ /* 0x000fe200078e00ff */
[----:B------:R-:W-:Y:S01]  /*5720*/  LOP3.LUT R3, R3, 0x200000, RZ, 0xc0, !PT ;  /* 0x0020000003037812 */ /* 0x000fe200078ec0ff */
[----:B------:R-:W-:Y:S01]  /*5730*/  IMAD.MOV.U32 R100, RZ, RZ, RZ ;  /* 0x000000ffff647224 */ /* 0x000fe200078e00ff */
[----:B------:R-:W-:Y:S01]  /*5740*/  LOP3.LUT R104, R104, R2, RZ, 0xfc, !PT ;  /* 0x0000000268687212 */ /* 0x000fe200078efcff */
[----:B------:R-:W-:Y:S01]  /*5750*/  IMAD.MOV.U32 R109, RZ, RZ, RZ ;  /* 0x000000ffff6d7224 */ /* 0x000fe200078e00ff */
[----:B------:R-:W-:Y:S01]  /*5760*/  MOV R97, UR4 ;  /* 0x0000000400617c02 */ /* 0x000fe20008000f00 */
[----:B------:R-:W3:Y:S01]  /*5770*/  LDC R93, c[0x0][0xb20] ;  /* 0x0002c800ff5d7b82 */ /* 0x000ee20000000800 */
[----:B------:R-:W4:Y:S01]  /*5780*/  LDS R0, [UR48+0x180] ;  /* 0x00018030ff007984 */ /* 0x000f220008000800 */
[----:B------:R-:W-:Y:S01]  /*5790*/  LOP3.LUT R103, R105, 0x2, RZ, 0xc0, !PT ;  /* 0x0000000269677812 */ /* 0x000fe200078ec0ff */
[----:B------:R-:W1:Y:S01]  /*57a0*/  LDCU.64 UR52, c[0x0][0x348] ;  /* 0x00006900ff3477ac */ /* 0x000e620008000a00 */
[----:B------:R-:W-:Y:S01]  /*57b0*/  LOP3.LUT R46, R3, 0x400000, R46, 0xf8, !PT ;  /* 0x00400000032e7812 */ /* 0x000fe200078ef82e */
[----:B------:R-:W-:Y:S01]  /*57c0*/  IMAD R104, R104, 0x2, R97 ;  /* 0x0000000268687824 */ /* 0x000fe200078e0261 */
[----:B------:R-:W-:Y:S01]  /*57d0*/  LOP3.LUT R105, R105, 0x4, RZ, 0xc0, !PT ;  /* 0x0000000469697812 */ /* 0x000fe200078ec0ff */
[----:B------:R-:W1:Y:S01]  /*57e0*/  LDCU.64 UR38, c[0x0][0x888] ;  /* 0x00011100ff2677ac */ /* 0x000e620008000a00 */
[----:B------:R-:W1:Y:S01]  /*57f0*/  LDC R41, c[0x0][0xb30] ;  /* 0x0002cc00ff297b82 */ /* 0x000e620000000800 */
[----:B------:R-:W-:Y:S01]  /*5800*/  MOV R99, RZ ;  /* 0x000000ff00637202 */ /* 0x000fe20000000f00 */
[--C-:B------:R-:W-:Y:S01]  /*5810*/  IMAD R103, R103, -0x10, R104.reuse ;  /* 0xfffffff067677824 */ /* 0x100fe200078e0268 */
[----:B------:R-:W1:Y:S01]  /*5820*/  LDCU.64 UR44, c[0x0][0x890] ;  /* 0x00011200ff2c77ac */ /* 0x000e620008000a00 */
[----:B------:R-:W-:Y:S01]  /*5830*/  IMAD R102, R105, -0x10, R104 ;  /* 0xfffffff069667824 */ /* 0x000fe200078e0268 */
[----:B------:R-:W-:-:S03]  /*5840*/  UMOV UR49, URZ ;  /* 0x000000ff00317c82 */ /* 0x000fc60008000000 */
[----:B------:R-:W1:Y:S01]  /*5850*/  LDC.64 R88, c[0x0][0xb10] ;  /* 0x0002c400ff587b82 */ /* 0x000e620000000a00 */
[----:B------:R-:W-:-:S07]  /*5860*/  UMOV UR51, URZ ;  /* 0x000000ff00337c82 */ /* 0x000fce0008000000 */
[----:B------:R-:W1:Y:S08]  /*5870*/  LDC.64 R38, c[0x0][0xb18] ;  /* 0x0002c600ff267b82 */ /* 0x000e700000000a00 */
[----:B------:R-:W1:Y:S08]  /*5880*/  LDC.64 R36, c[0x0][0xb28] ;  /* 0x0002ca00ff247b82 */ /* 0x000e700000000a00 */
[----:B------:R-:W1:Y:S01]  /*5890*/  LDC.64 R86, c[0x0][0x8b0] ;  /* 0x00022c00ff567b82 */ /* 0x000e620000000a00 */
[----:B----4-:R-:W-:-:S07]  /*58a0*/  IMAD.IADD R46, R0, 0x1, R46 ;  /* 0x00000001002e7824 */ /* 0x010fce00078e022e */
[----:B------:R-:W4:Y:S08]  /*58b0*/  LDC.64 R84, c[0x0][0x8a8] ;  /* 0x00022a00ff547b82 */ /* 0x000f300000000a00 */
[----:B--23--:R-:W1:Y:S02]  /*58c0*/  LDC R94, c[0x0][0x374] ;  /* 0x0000dd00ff5e7b82 */ /* 0x00ce640000000800 */
.L_x_148:
[----:B------:R-:W-:Y:S02]  /*58d0*/  LEA R0, R109, UR48, 0x3 ;  /* 0x000000306d007c11 */ /* 0x000fe4000f8e18ff */
[----:B------:R-:W-:Y:S02]  /*58e0*/  SHF.L.U32 R2, R99, 0x1f, RZ ;  /* 0x0000001f63027819 */ /* 0x000fe400000006ff */
[----:B-1----:R-:W-:Y:S02]  /*58f0*/  LEA R16, R109, UR48, 0x4 ;  /* 0x000000306d107c11 */ /* 0x002fe4000f8e20ff */
[----:B------:R-:W2:Y:S02]  /*5900*/  SYNCS.PHASECHK.TRANS64.TRYWAIT P0, [R0+URZ+0xd0], R2 ;  /* 0x0000d002000075a7 */ /* 0x000ea400080011ff */
[----:B--23--:R-:W-:Y:S05]  /*5910*/  @!P0 BRA `(.L_x_105) ;  /* 0x0000004c006c8947 */ /* 0x00cfea0003800000 */
.L_x_207:
[----:B------:R-:W3:Y:S01]  /*5920*/  LDC.64 R10, c[0x0][0xb10] ;  /* 0x0002c400ff0a7b82 */ /* 0x000ee20000000a00 */
[----:B------:R-:W4:Y:S01]  /*5930*/  LDS.128 R16, [R16+0x160] ;  /* 0x0001600010107984 */ /* 0x000f220000000c00 */
[----:B-1----:R-:W-:Y:S01]  /*5940*/  ISETP.NE.AND P1, PT, R41, 0x1, PT ;  /* 0x000000012900780c */ /* 0x002fe20003f25270 */
[----:B--2---:R-:W-:Y:S01]  /*5950*/  VIADD R0, R0, 0xe0 ;  /* 0x000000e000007836 */ /* 0x004fe20000000000 */
[----:B------:R-:W-:Y:S04]  /*5960*/  ISETP.GE.AND P0, PT, R40, 0x1, PT ;  /* 0x000000012800780c */ /* 0x000fe80003f06270 */
[----:B------:R-:W1:Y:S01]  /*5970*/  LDC.64 R8, c[0x0][0xb18] ;  /* 0x0002c600ff087b82 */ /* 0x000e620000000a00 */
[----:B------:R-:W-:Y:S01]  /*5980*/  PRMT R0, RZ, 0x654, R0 ;  /* 0x00000654ff007816 */ /* 0x000fe20000000000 */
[----:B------:R-:W-:Y:S01]  /*5990*/  @!PT LDS RZ, [RZ] ;  /* 0x00000000fffff984 */ /* 0x000fe20000000800 */
[----:B------:R-:W-:Y:S01]  /*59a0*/  @!PT LDS RZ, [RZ] ;  /* 0x00000000fffff984 */ /* 0x000fe20000000800 */
[----:B------:R-:W-:Y:S01]  /*59b0*/  @!PT LDS RZ, [RZ] ;  /* 0x00000000fffff984 */ /* 0x000fe20000000800 */
[----:B------:R-:W-:Y:S01]  /*59c0*/  @!PT LDS RZ, [RZ] ;  /* 0x00000000fffff984 */ /* 0x000fe20000000800 */
[----:B------:R2:W-:Y:S06]  /*59d0*/  MEMBAR.ALL.CTA ;  /* 0x0000000000007992 */ /* 0x0005ec0000008000 */
[----:B--2---:R-:W2:Y:S01]  /*59e0*/  FENCE.VIEW.ASYNC.S ;  /* 0x00000000000073c6 */ /* 0x004ea20000000000 */
[----:B------:R-:W1:Y:S08]  /*59f0*/  @!P1 LDC R12, c[0x0][0xb20] ;  /* 0x0002c800ff0c9b82 */ /* 0x000e700000000800 */
[----:B------:R-:W1:Y:S01]  /*5a00*/  @!P1 LDC R7, c[0x0][0xb0c] ;  /* 0x0002c300ff079b82 */ /* 0x000e620000000800 */
[----:B--2---:R2:W-:Y:S01]  /*5a10*/  SYNCS.ARRIVE.TRANS64.RED.A1T0 RZ, [R0+URZ], RZ ;  /* 0x000000ff00ff79a7 */ /* 0x0045e200081004ff */
[----:B----4-:R-:W-:Y:S04]  /*5a20*/  LOP3.LUT P4, RZ, R18, 0x1, RZ, 0xc0, !PT ;  /* 0x0000000112ff7812 */ /* 0x010fe8000788c0ff */
[----:B------:R-:W-:Y:S09]  /*5a30*/  P2R R107, PR, RZ, 0x10 ;  /* 0x00000010ff6b7803 */ /* 0x000ff20000000000 */
[----:B------:R-:W-:Y:S02]  /*5a40*/  @P4 MOV R44, R16 ;  /* 0x00000010002c4202 */ /* 0x000fe40000000f00 */
[----:B------:R-:W-:Y:S01]  /*5a50*/  @P4 LOP3.LUT R43, R17, 0xffff, RZ, 0xc0, !PT ;  /* 0x0000ffff112b4812 */ /* 0x000fe200078ec0ff */
[----:B--23--:R-:W-:Y:S06]  /*5a60*/  @!P0 BRA `(.L_x_106) ;  /* 0x0000000000a48947 */ /* 0x00cfec0003800000 */
[----:B------:R-:W-:Y:S01]  /*5a70*/  IMAD.HI.U32 R0, R94, R39, RZ ;  /* 0x000000275e007227 */ /* 0x000fe200078e00ff */
[----:B------:R-:W-:Y:S02]  /*5a80*/  ISETP.NE.AND P0, PT, R38, 0x1, PT ;  /* 0x000000012600780c */ /* 0x000fe40003f05270 */
[----:B------:R-:W-:Y:S01]  /*5a90*/  ISETP.NE.AND P2, PT, R40, 0x1, PT ;  /* 0x000000012800780c */ /* 0x000fe20003f45270 */
[----:B------:R-:W-:Y:S01]  /*5aa0*/  IMAD.HI.U32 R4, R95, R88, RZ ;  /* 0x000000585f047227 */ /* 0x000fe200078e00ff */
[----:B------:R-:W-:Y:S02]  /*5ab0*/  SHF.R.U32.HI R0, RZ, R93, R0 ;  /* 0x0000005dff007219 */ /* 0x000fe40000011600 */
[----:B------:R-:W-:Y:S01]  /*5ac0*/  ISETP.NE.AND P3, PT, R42, 0x1, PT ;  /* 0x000000012a00780c */ /* 0x000fe20003f65270 */
[----:B------:R-:W-:Y:S01]  /*5ad0*/  IMAD.HI.U32 R6, R43, R39, RZ ;  /* 0x000000272b067227 */ /* 0x000fe200078e00ff */
[-C--:B------:R-:W-:Y:S02]  /*5ae0*/  SHF.R.U32.HI R4, RZ, R89.reuse, R4 ;  /* 0x00000059ff047219 */ /* 0x080fe40000011604 */
[----:B------:R-:W-:Y:S01]  /*5af0*/  SEL R0, R94, R0, !P0 ;  /* 0x000000005e007207 */ /* 0x000fe20004000000 */
[----:B------:R-:W-:Y:S01]  /*5b00*/  IMAD.HI.U32 R5, R44, R88, RZ ;  /* 0x000000582c057227 */ /* 0x000fe200078e00ff */
[----:B------:R-:W-:Y:S03]  /*5b10*/  SEL R4, R95, R4, !P3 ;  /* 0x000000045f047207 */ /* 0x000fe60005800000 */
[-C--:B------:R-:W-:Y:S01]  /*5b20*/  IMAD.HI.U32 R3, R0, R36.reuse, RZ ;  /* 0x0000002400037227 */ /* 0x080fe200078e00ff */
[----:B------:R-:W-:Y:S03]  /*5b30*/  SHF.R.U32.HI R5, RZ, R89, R5 ;  /* 0x00000059ff057219 */ /* 0x000fe60000011605 */
[----:B------:R-:W-:Y:S01]  /*5b40*/  IMAD.HI.U32 R2, R4, R36, RZ ;  /* 0x0000002404027227 */ /* 0x000fe200078e00ff */
[----:B------:R-:W-:Y:S02]  /*5b50*/  @P2 SHF.R.U32.HI R0, RZ, R37, R3 ;  /* 0x00000025ff002219 */ /* 0x000fe40000011603 */
[----:B------:R-:W-:Y:S02]  /*5b60*/  SHF.R.U32.HI R3, RZ, R93, R6 ;  /* 0x0000005dff037219 */ /* 0x000fe40000011606 */
[----:B------:R-:W-:Y:S01]  /*5b70*/  @P2 SHF.R.U32.HI R4, RZ, R37, R2 ;  /* 0x00000025ff042219 */ /* 0x000fe20000011602 */
[----:B------:R-:W-:Y:S01]  /*5b80*/  IMAD R0, R40, R0, RZ ;  /* 0x0000000028007224 */ /* 0x000fe200078e02ff */
[----:B------:R-:W-:Y:S02]  /*5b90*/  SEL R3, R43, R3, !P0 ;  /* 0x000000032b037207 */ /* 0x000fe40004000000 */
[----:B------:R-:W-:Y:S01]  /*5ba0*/  SEL R2, R44, R5, !P3 ;  /* 0x000000052c027207 */ /* 0x000fe20005800000 */
[----:B------:R-:W-:Y:S01]  /*5bb0*/  IMAD R5, R40, R4, RZ ;  /* 0x0000000428057224 */ /* 0x000fe200078e02ff */
[C---:B------:R-:W-:Y:S01]  /*5bc0*/  ISETP.GE.AND P0, PT, R3.reuse, R0, PT ;  /* 0x000000000300720c */ /* 0x040fe20003f06270 */
[C---:B------:R-:W-:Y:S03]  /*5bd0*/  IMAD.HI.U32 R0, R3.reuse, R36, RZ ;  /* 0x0000002403007227 */ /* 0x040fe600078e00ff */
[C---:B------:R-:W-:Y:S02]  /*5be0*/  ISETP.GE.OR P0, PT, R2.reuse, R5, P0 ;  /* 0x000000050200720c */ /* 0x040fe40000706670 */
[----:B------:R-:W-:Y:S04]  /*5bf0*/  SHF.R.U32.HI R0, RZ, R37, R0 ;  /* 0x00000025ff007219 */ /* 0x000fe80000011600 */
[C---:B------:R-:W-:Y:S05]  /*5c00*/  SEL R6, R3.reuse, R0, !P2 ;  /* 0x0000000003067207 */ /* 0x040fea0005000000 */
        /* <DEDUP_REMOVED lines=14> */
[----:B------:R-:W-:Y:S07]  /*5cf0*/  IMAD R43, R3, R38, R43 ;  /* 0x00000026032b7224 */ /* 0x000fee00078e022b */
.L_x_106:
[----:B-1----:R-:W-:Y:S01]  /*5d00*/  @!P1 ISETP.NE.AND P0, PT, R8, 0x1, PT ;  /* 0x000000010800980c */ /* 0x002fe20003f05270 */
[----:B------:R-:W-:Y:S01]  /*5d10*/  @!P1 IMAD.HI.U32 R2, R43, R9, RZ ;  /* 0x000000092b029227 */ /* 0x000fe200078e00ff */
[----:B------:R-:W-:Y:S01]  /*5d20*/  R2UR UR42, R14 ;  /* 0x000000000e2a72ca */ /* 0x000fe200000e0000 */
[----:B------:R-:W-:Y:S01]  /*5d30*/  BSSY.RECONVERGENT B6, `(.L_x_107) ;  /* 0x0000031000067945 */ /* 0x000fe20003800200 */
[----:B------:R-:W-:Y:S01]  /*5d40*/  R2UR UR41, R15 ;  /* 0x000000000f2972ca */ /* 0x000fe200000e0000 */
[C---:B------:R-:W-:Y:S01]  /*5d50*/  @!P1 IMAD.HI.U32 R0, R44.reuse, R10, RZ ;  /* 0x0000000a2c009227 */ /* 0x040fe200078e00ff */
[----:B------:R-:W-:Y:S02]  /*5d60*/  @!P1 SHF.R.U32.HI R2, RZ, R12, R2 ;  /* 0x0000000cff029219 */ /* 0x000fe40000011602 */
[----:B------:R-:W-:Y:S01]  /*5d70*/  @!P1 ISETP.NE.AND P2, PT, R7, 0x1, PT ;  /* 0x000000010700980c */ /* 0x000fe20003f45270 */
[----:B------:R-:W-:Y:S01]  /*5d80*/  VIADD R109, R109, 0x1 ;  /* 0x000000016d6d7836 */ /* 0x000fe20000000000 */
[----:B------:R-:W-:Y:S02]  /*5d90*/  @!P1 SEL R2, R43, R2, !P0 ;  /* 0x000000022b029207 */ /* 0x000fe40004000000 */
[----:B------:R-:W-:Y:S02]  /*5da0*/  @!P1 SHF.R.U32.HI R0, RZ, R11, R0 ;  /* 0x0000000bff009219 */ /* 0x000fe40000011600 */
[----:B------:R-:W-:Y:S01]  /*5db0*/  LOP3.LUT P0, RZ, R97, 0x1b0, RZ, 0xc0, !PT ;  /* 0x000001b061ff7812 */ /* 0x000fe2000780c0ff */
[----:B------:R-:W-:Y:S01]  /*5dc0*/  USHF.L.U32 UR42, UR42, 0x6, URZ ;  /* 0x000000062a2a7899 */ /* 0x000fe200080006ff */
[----:B------:R-:W-:Y:S01]  /*5dd0*/  @!P1 SEL R3, R44, R0, !P2 ;  /* 0x000000002c039207 */ /* 0x000fe20005000000 */
[----:B------:R-:W-:Y:S01]  /*5de0*/  USHF.L.U32 UR41, UR41, 0x8, URZ ;  /* 0x0000000829297899 */ /* 0x000fe200080006ff */
[----:B------:R-:W-:Y:S03]  /*5df0*/  @P4 SHF.R.U32.HI R98, RZ, 0x10, R17 ;  /* 0x00000010ff624819 */ /* 0x000fe60000011611 */
[----:B------:R-:W-:Y:S02]  /*5e00*/  @!P1 IMAD.IADD R0, R2, 0x1, -R3 ;  /* 0x0000000102009824 */ /* 0x000fe400078e0a03 */
[----:B------:R-:W-:Y:S02]  /*5e10*/  @!P1 IMAD.IADD R2, R3, 0x1, -R2 ;  /* 0x0000000103029824 */ /* 0x000fe400078e0a02 */
[----:B------:R-:W-:Y:S02]  /*5e20*/  @!P1 IMAD R44, R0, R7, R44 ;  /* 0x00000007002c9224 */ /* 0x000fe400078e022c */
[----:B------:R-:W-:Y:S01]  /*5e30*/  @!P1 IMAD R43, R2, R8, R43 ;  /* 0x00000008022b9224 */ /* 0x000fe200078e022b */
[----:B------:R-:W-:Y:S06]  /*5e40*/  @!P0 BRA `(.L_x_108) ;  /* 0x00000000007c8947 */ /* 0x000fec0003800000 */
[----:B------:R-:W1:Y:S01]  /*5e50*/  LDCU.64 UR8, c[0x4][0x80] ;  /* 0x01001000ff0877ac */ /* 0x000e620008000a00 */
[----:B------:R-:W-:Y:S01]  /*5e60*/  MOV R2, 0x0 ;  /* 0x0000000000027802 */ /* 0x000fe20000000f00 */
[----:B------:R-:W-:Y:S02]  /*5e70*/  HFMA2 R12, -RZ, RZ, 0, 5.9604644775390625e-08 ;  /* 0x00000001ff0c7431 */ /* 0x000fe400000001ff */
[----:B------:R-:W-:Y:S01]  /*5e80*/  IMAD.MOV.U32 R8, RZ, RZ, 0x70 ;  /* 0x00000070ff087424 */ /* 0x000fe200078e00ff */
[----:B------:R2:W3:Y:S01]  /*5e90*/  LDC.64 R14, c[0x4][R2] ;  /* 0x01000000020e7b82 */ /* 0x0004e20000000a00 */
[----:B------:R-:W4:Y:S01]  /*5ea0*/  LDCU.64 UR6, c[0x4][0x88] ;  /* 0x01001100ff0677ac */ /* 0x000f220008000a00 */
[----:B------:R-:W-:Y:S01]  /*5eb0*/  IMAD.MOV.U32 R13, RZ, RZ, RZ ;  /* 0x000000ffff0d7224 */ /* 0x000fe200078e00ff */
[----:B------:R-:W2:Y:S01]  /*5ec0*/  LDCU.64 UR4, c[0x4][0x8] ;  /* 0x01000100ff0477ac */ /* 0x000ea20008000a00 */
[----:B-1----:R-:W-:Y:S01]  /*5ed0*/  MOV R5, UR9 ;  /* 0x0000000900057c02 */ /* 0x002fe20008000f00 */
[----:B------:R-:W-:Y:S01]  /*5ee0*/  IMAD.U32 R4, RZ, RZ, UR8 ;  /* 0x00000008ff047e24 */ /* 0x000fe2000f8e00ff */
[----:B----4-:R-:W-:Y:S01]  /*5ef0*/  MOV R7, UR7 ;  /* 0x0000000700077c02 */ /* 0x010fe20008000f00 */
[----:B------:R-:W-:Y:S01]  /*5f00*/  IMAD.U32 R6, RZ, RZ, UR6 ;  /* 0x00000006ff067e24 */ /* 0x000fe2000f8e00ff */
[----:B--2---:R-:W-:Y:S01]  /*5f10*/  MOV R11, UR5 ;  /* 0x00000005000b7c02 */ /* 0x004fe20008000f00 */
[----:B------:R-:W-:Y:S02]  /*5f20*/  IMAD.U32 R10, RZ, RZ, UR4 ;  /* 0x00000004ff0a7e24 */ /* 0x000fe4000f8e00ff */
[----:B------:R-:W-:Y:S07]  /*5f30*/  LEPC R20, `(.L_x_109) ;  /* 0x000000001014794e */ /* 0x000fee0000000000 */
[----:B---3-5:R-:W-:Y:S05]  /*5f40*/  CALL.ABS.NOINC R14 ;  /* 0x000000000e007343 */ /* 0x028fea0003c00000 */
.L_x_109:
[----:B------:R-:W1:Y:S01]  /*5f50*/  LDCU.64 UR8, c[0x4][0x80] ;  /* 0x01001000ff0877ac */ /* 0x000e620008000a00 */
[----:B------:R-:W2:Y:S01]  /*5f60*/  LDC.64 R2, c[0x4][R2] ;  /* 0x0100000002027b82 */ /* 0x000ea20000000a00 */
[----:B------:R-:W-:Y:S02]  /*5f70*/  HFMA2 R12, -RZ, RZ, 0, 5.9604644775390625e-08 ;  /* 0x00000001ff0c7431 */ /* 0x000fe400000001ff */
[----:B------:R-:W-:Y:S02]  /*5f80*/  IMAD.MOV.U32 R8, RZ, RZ, 0x70 ;  /* 0x00000070ff087424 */ /* 0x000fe400078e00ff */
[----:B------:R-:W-:Y:S01]  /*5f90*/  IMAD.MOV.U32 R13, RZ, RZ, RZ ;  /* 0x000000ffff0d7224 */ /* 0x000fe200078e00ff */
[----:B------:R-:W3:Y:S01]  /*5fa0*/  LDCU.64 UR6, c[0x4][0x88] ;  /* 0x01001100ff0677ac */ /* 0x000ee20008000a00 */
[----:B------:R-:W4:Y:S01]  /*5fb0*/  LDCU.64 UR4, c[0x4][0x8] ;  /* 0x01000100ff0477ac */ /* 0x000f220008000a00 */
[----:B-1----:R-:W-:Y:S02]  /*5fc0*/  MOV R4, UR8 ;  /* 0x0000000800047c02 */ /* 0x002fe40008000f00 */
[----:B------:R-:W-:Y:S02]  /*5fd0*/  MOV R5, UR9 ;  /* 0x0000000900057c02 */ /* 0x000fe40008000f00 */
[----:B---3--:R-:W-:Y:S01]  /*5fe0*/  MOV R7, UR7 ;  /* 0x0000000700077c02 */ /* 0x008fe20008000f00 */
[----:B------:R-:W-:Y:S01]  /*5ff0*/  IMAD.U32 R6, RZ, RZ, UR6 ;  /* 0x00000006ff067e24 */ /* 0x000fe2000f8e00ff */
[----:B----4-:R-:W-:Y:S01]  /*6000*/  MOV R11, UR5 ;  /* 0x00000005000b7c02 */ /* 0x010fe20008000f00 */
[----:B------:R-:W-:Y:S02]  /*6010*/  IMAD.U32 R10, RZ, RZ, UR4 ;  /* 0x00000004ff0a7e24 */ /* 0x000fe4000f8e00ff */
[----:B------:R-:W-:Y:S07]  /*6020*/  LEPC R20, `(.L_x_108) ;  /* 0x000000001014794e */ /* 0x000fee0000000000 */
[----:B--2---:R-:W-:Y:S05]  /*6030*/  CALL.ABS.NOINC R2 ;  /* 0x0000000002007343 */ /* 0x004fea0003c00000 */
.L_x_108:
[----:B------:R-:W-:Y:S05]  /*6040*/  BSYNC.RECONVERGENT B6 ;  /* 0x0000000000067941 */ /* 0x000fea0003800200 */
.L_x_107:
[----:B------:R-:W-:Y:S01]  /*6050*/  ISETP.NE.U32.AND P4, PT, R86, RZ, PT ;  /* 0x000000ff5600720c */ /* 0x000fe20003f85070 */
[----:B------:R-:W-:Y:S01]  /*6060*/  UISETP.NE.AND UP2, UPT, UR50, URZ, UPT ;  /* 0x000000ff3200728c */ /* 0x000fe2000bf45270 */
[----:B------:R-:W-:Y:S01]  /*6070*/  ISETP.NE.U32.AND P2, PT, RZ, UR38, PT ;  /* 0x00000026ff007c0c */ /* 0x000fe2000bf45070 */
[----:B------:R-:W-:Y:S01]  /*6080*/  UISETP.NE.U32.AND UP1, UPT, UR44, URZ, UPT ;  /* 0x000000ff2c00728c */ /* 0x000fe2000bf25070 */
[----:B------:R-:W-:Y:S01]  /*6090*/  ISETP.NE.AND.EX P4, PT, R87, RZ, PT, P4 ;  /* 0x000000ff5700720c */ /* 0x000fe20003f85340 */
[----:B------:R-:W-:Y:S01]  /*60a0*/  UPLOP3.LUT UP0, UPT, UPT, UPT, UPT, 0x40, 0x4 ;  /* 0x000000000004789c */ /* 0x000fe20003f0e870 */
[----:B------:R-:W-:Y:S01]  /*60b0*/  ISETP.NE.AND.EX P2, PT, RZ, UR39, PT, P2 ;  /* 0x00000027ff007c0c */ /* 0x000fe2000bf45320 */
[----:B------:R-:W-:Y:S01]  /*60c0*/  UISETP.NE.AND.EX UP1, UPT, UR45, URZ, UPT, UP1 ;  /* 0x000000ff2d00728c */ /* 0x000fe2000bf25310 */
[----:B------:R-:W-:Y:S04]  /*60d0*/  PLOP3.LUT P1, PT, PT, PT, UP2, 0x80, 0x8 ;  /* 0x000000000008781c */ /* 0x000fe80003f2f028 */
[----:B------:R-:W-:Y:S06]  /*60e0*/  @UP2 UPLOP3.LUT UP0, UPT, UPT, UPT, UP1, 0x80, 0x8 ;  /* 0x000000000008289c */ /* 0x000fec0003f0f010 */
[----:B------:R-:W-:Y:S01]  /*60f0*/  PLOP3.LUT P0, PT, PT, PT, UP0, 0x80, 0x8 ;  /* 0x000000000008781c */ /* 0x000fe20003f0f008 */
[----:B------:R-:W-:Y:S01]  /*6100*/  @!UPT UIADD3 URZ, UPT, UPT, URZ, URZ, URZ ;  /* 0x000000fffffff290 */ /* 0x000fe2000fffe0ff */
[----:B------:R-:W-:Y:S11]  /*6110*/  BRA.U !UP1, `(.L_x_110) ;  /* 0x0000000109387547 */ /* 0x000ff6000b800000 */
[----:B------:R-:W-:Y:S01]  /*6120*/  UISETP.NE.U32.AND UP0, UPT, UR38, URZ, UPT ;  /* 0x000000ff2600728c */ /* 0x000fe2000bf05070 */
[----:B------:R-:W-:Y:S02]  /*6130*/  HFMA2 R0, -RZ, RZ, 0, 5.9604644775390625e-08 ;  /* 0x00000001ff007431 */ /* 0x000fe400000001ff */
[----:B------:R-:W-:Y:S01]  /*6140*/  IMAD.MOV.U32 R92, RZ, RZ, 0x1 ;  /* 0x00000001ff5c7424 */ /* 0x000fe200078e00ff */
[----:B------:R-:W-:Y:S06]  /*6150*/  UISETP.NE.AND.EX UP0, UPT, UR39, URZ, UPT, UP0 ;  /* 0x000000ff2700728c */ /* 0x000fec000bf05300 */
[----:B------:R-:W-:Y:S05]  /*6160*/  PLOP3.LUT P3, PT, PT, PT, UP0, 0x80, 0x8 ;  /* 0x000000000008781c */ /* 0x000fea0003f6f008 */
[----:B------:R-:W1:Y:S01]  /*6170*/  @UP0 LDCU.64 UR6, c[0x0][0x888] ;  /* 0x00011100ff0607ac */ /* 0x000e620008000a00 */
[----:B------:R-:W-:Y:S07]  /*6180*/  @UP0 UIMAD UR4, UR36, UR44, URZ ;  /* 0x0000002c240402a4 */ /* 0x000fee000f8e02ff */
[----:B------:R-:W-:Y:S01]  /*6190*/  @!P3 PRMT R92, R0, 0x7610, R92 ;  /* 0x00007610005cb816 */ /* 0x000fe2000000005c */
[----:B-1----:R-:W-:Y:S03]  /*61a0*/  @UP0 UIMAD.WIDE UR6, UR4, 0x4, UR6 ;  /* 0x00000004040608a5 */ /* 0x002fe6000f8e0206 */
[----:B------:R-:W1:Y:S03]  /*61b0*/  @!UP0 LDCU UR4, c[0x0][0x880] ;  /* 0x00011000ff0487ac */ /* 0x000e660008000800 */
[----:B------:R-:W-:Y:S01]  /*61c0*/  IMAD.U32 R2, RZ, RZ, UR6 ;  /* 0x00000006ff027e24 */ /* 0x000fe2000f8e00ff */
[----:B------:R-:W-:Y:S05]  /*61d0*/  MOV R3, UR7 ;  /* 0x0000000700037c02 */ /* 0x000fea0008000f00 */
[----:B-----5:R2:W5:Y:S02]  /*61e0*/  @P3 LDG.E R49, desc[UR46][R2.64] ;  /* 0x0000002e02313981 */ /* 0x020564000c1e1900 */
[----:B-12---:R-:W-:Y:S02]  /*61f0*/  @!P3 IMAD.U32 R49, RZ, RZ, UR4 ;  /* 0x00000004ff31be24 */ /* 0x006fe4000f8e00ff */
.L_x_110:
[----:B------:R-:W-:Y:S05]  /*6200*/  @!P4 BRA `(.L_x_111) ;  /* 0x000000000020c947 */ /* 0x000fea0003800000 */
[----:B------:R-:W-:Y:S04]  /*6210*/  ISETP.NE.U32.AND P3, PT, R84, RZ, PT ;  /* 0x000000ff5400720c */ /* 0x000fe80003f65070 */
[----:B------:R-:W-:Y:S11]  /*6220*/  ISETP.NE.AND.EX P3, PT, R85, RZ, PT, P3 ;  /* 0x000000ff5500720c */ /* 0x000ff60003f65330 */
[----:B------:R-:W-:Y:S02]  /*6230*/  @!UPT UIADD3 URZ, UPT, UPT, URZ, URZ, URZ ;  /* 0x000000fffffff290 */ /* 0x000fe4000fffe0ff */
[----:B------:R-:W1:Y:S01]  /*6240*/  @P3 LDC.64 R2, c[0x0][0x8a8] ;  /* 0x00022a00ff023b82 */ /* 0x000e620000000a00 */
[----:B------:R-:W-:Y:S04]  /*6250*/  @P3 IMAD R0, R86, UR36, RZ ;  /* 0x0000002456003c24 */ /* 0x000fe8000f8e02ff */
[----:B-1----:R-:W-:Y:S05]  /*6260*/  @P3 IMAD.WIDE R2, R0, 0x4, R2 ;  /* 0x0000000400023825 */ /* 0x002fea00078e0202 */
[----:B-----5:R1:W5:Y:S02]  /*6270*/  @P3 LDG.E R47, desc[UR46][R2.64] ;  /* 0x0000002e022f3981 */ /* 0x020364000c1e1900 */
[----:B-1----:R-:W2:Y:S02]  /*6280*/  @!P3 LDC R47, c[0x0][0x8a0] ;  /* 0x00022800ff2fbb82 */ /* 0x002ea40000000800 */
.L_x_111:
[----:B-----5:R-:W-:Y:S01]  /*6290*/  FSETP.NEU.AND P3, PT, R49, RZ, PT ;  /* 0x000000ff3100720b */ /* 0x020fe20003f6d000 */
[----:B------:R-:W-:Y:S01]  /*62a0*/  BSSY B1, `(.L_x_112) ;  /* 0x0000039000017945 */ /* 0x000fe20003800000 */
[----:B------:R-:W-:Y:S01]  /*62b0*/  SEL R3, RZ, 0xffffffff, P2 ;  /* 0xffffffffff037807 */ /* 0x000fe20001000000 */
[----:B------:R-:W-:Y:S01]  /*62c0*/  IMAD.MOV.U32 R61, RZ, RZ, 0x1 ;  /* 0x00000001ff3d7424 */ /* 0x000fe200078e00ff */
[----:B------:R-:W-:Y:S01]  /*62d0*/  @P1 LOP3.LUT P2, RZ, R92, 0xff, RZ, 0xc0, !PT ;  /* 0x000000ff5cff1812 */ /* 0x000fe2000784c0ff */
[----:B------:R-:W-:Y:S01]  /*62e0*/  IMAD R48, R45, 0x80, R46 ;  /* 0x000000802d307824 */ /* 0x000fe200078e022e */
[----:B------:R-:W-:Y:S01]  /*62f0*/  @P1 SEL R0, RZ, 0xffffffff, P3 ;  /* 0xffffffffff001807 */ /* 0x000fe20001800000 */
[----:B------:R-:W-:Y:S01]  /*6300*/  IMAD R110, R105, -0x10, R103 ;  /* 0xfffffff0696e7824 */ /* 0x000fe200078e0267 */
[----:B------:R-:W-:Y:S01]  /*6310*/  LOP3.LUT R101, R101, 0x1, RZ, 0x3c, !PT ;  /* 0x0000000165657812 */ /* 0x000fe200078e3cff */
[----:B------:R-:W-:Y:S01]  /*6320*/  IMAD.MOV.U32 R60, RZ, RZ, RZ ;  /* 0x000000ffff3c7224 */ /* 0x000fe200078e00ff */
[----:B------:R-:W-:Y:S02]  /*6330*/  @P0 SEL R0, R3, R0, !P2 ;  /* 0x0000000003000207 */ /* 0x000fe40005000000 */
[----:B------:R-:W-:Y:S02]  /*6340*/  CS2R R82, SRZ ;  /* 0x0000000000527805 */ /* 0x000fe4000001ff00 */
[----:B------:R-:W-:Y:S02]  /*6350*/  LEA R112, R45, UR48, 0x3 ;  /* 0x000000302d707c11 */ /* 0x000fe4000f8e18ff */
[----:B------:R-:W-:Y:S02]  /*6360*/  CS2R R80, SRZ ;  /* 0x0000000000507805 */ /* 0x000fe4000001ff00 */
[----:B------:R-:W-:Y:S02]  /*6370*/  @P1 LOP3.LUT R0, R0, 0x1, RZ, 0xc0, !PT ;  /* 0x0000000100001812 */ /* 0x000fe400078ec0ff */
[----:B------:R-:W-:Y:S02]  /*6380*/  CS2R R74, SRZ ;  /* 0x00000000004a7805 */ /* 0x000fe4000001ff00 */
[----:B------:R-:W-:Y:S02]  /*6390*/  PLOP3.LUT P2, PT, PT, PT, UP1, 0x80, 0x8 ;  /* 0x000000000008781c */ /* 0x000fe40003f4f018 */
[----:B------:R-:W-:Y:S02]  /*63a0*/  CS2R R72, SRZ ;  /* 0x0000000000487805 */ /* 0x000fe4000001ff00 */
[----:B------:R-:W-:Y:S02]  /*63b0*/  ISETP.NE.U32.OR P5, PT, R0, 0x1, !P1 ;  /* 0x000000010000780c */ /* 0x000fe40004fa5470 */
[----:B------:R-:W-:Y:S02]  /*63c0*/  CS2R R66, SRZ ;  /* 0x0000000000427805 */ /* 0x000fe4000001ff00 */
[----:B------:R-:W-:Y:S02]  /*63d0*/  LOP3.LUT P4, R108, R92, 0xff, RZ, 0xc0, !PT ;  /* 0x000000ff5c6c7812 */ /* 0x000fe4000788c0ff */
[----:B------:R-:W-:Y:S02]  /*63e0*/  CS2R R64, SRZ ;  /* 0x0000000000407805 */ /* 0x000fe4000001ff00 */
[----:B------:R-:W-:Y:S02]  /*63f0*/  SEL R2, RZ, 0xffffffff, P3 ;  /* 0xffffffffff027807 */ /* 0x000fe40001800000 */
[----:B------:R-:W-:Y:S02]  /*6400*/  CS2R R58, SRZ ;  /* 0x00000000003a7805 */ /* 0x000fe4000001ff00 */
[----:B------:R-:W-:Y:S02]  /*6410*/  P2R R111, PR, RZ, 0x20 ;  /* 0x00000020ff6f7803 */ /* 0x000fe40000000000 */
[----:B------:R-:W-:Y:S02]  /*6420*/  CS2R R56, SRZ ;  /* 0x0000000000387805 */ /* 0x000fe4000001ff00 */
[----:B------:R-:W-:Y:S02]  /*6430*/  @P2 SEL R2, R3, R2, !P4 ;  /* 0x0000000203022207 */ /* 0x000fe40006000000 */
[----:B------:R-:W-:Y:S02]  /*6440*/  @P5 SHF.L.U32 R0, R101, 0x1f, RZ ;  /* 0x0000001f65005819 */ /* 0x000fe400000006ff */
[----:B------:R-:W-:Y:S02]  /*6450*/  LOP3.LUT R2, R2, 0x1, RZ, 0xc0, !PT ;  /* 0x0000000102027812 */ /* 0x000fe400078ec0ff */
[----:B------:R1:W3:Y:S02]  /*6460*/  @P5 SYNCS.PHASECHK.TRANS64.TRYWAIT P1, [UR48+0x80], R0 ;  /* 0x00008000ff0055a7 */ /* 0x0002e40008021130 */
[----:B------:R-:W-:Y:S04]  /*6470*/  ISETP.NE.U32.AND P2, PT, R2, 0x1, PT ;  /* 0x000000010200780c */ /* 0x000fe80003f45070 */
[----:B------:R-:W-:Y:S02]  /*6480*/  P2R R62, PR, RZ, 0x4 ;  /* 0x00000004ff3e7803 */ /* 0x000fe40000000000 */
[----:B-1----:R-:W-:Y:S04]  /*6490*/  SHF.L.U32 R0, R100, 0x1f, RZ ;  /* 0x0000001f64007819 */ /* 0x002fe800000006ff */
[----:B------:R1:W4:Y:S01]  /*64a0*/  SYNCS.PHASECHK.TRANS64.TRYWAIT P0, [R112+URZ+0xf0], R0 ;  /* 0x0000f000700075a7 */ /* 0x00032200080011ff */
[----:B---3--:R-:W-:Y:S01]  /*64b0*/  @P5 SEL R61, RZ, 0x1, !P1 ;  /* 0x00000001ff3d5807 */ /* 0x008fe20004800000 */
[----:B-1----:R-:W-:Y:S06]  /*64c0*/  @!P5 BRA `(.L_x_113) ;  /* 0x000000000058d947 */ /* 0x002fec0003800000 */
[----:B------:R-:W-:Y:S01]  /*64d0*/  IMAD.MOV.U32 R83, RZ, RZ, RZ ;  /* 0x000000ffff537224 */ /* 0x000fe200078e00ff */
[----:B------:R-:W-:Y:S01]  /*64e0*/  ISETP.NE.AND P1, PT, R61, RZ, PT ;  /* 0x000000ff3d00720c */ /* 0x000fe20003f25270 */
[----:B------:R-:W-:Y:S01]  /*64f0*/  BSSY B0, `(.L_x_114) ;  /* 0x000000c000007945 */ /* 0x000fe20003800000 */
[----:B------:R-:W-:Y:S02]  /*6500*/  CS2R R58, SRZ ;  /* 0x00000000003a7805 */ /* 0x000fe4000001ff00 */
[----:B------:R-:W-:Y:S02]  /*6510*/  CS2R R56, SRZ ;  /* 0x0000000000387805 */ /* 0x000fe4000001ff00 */
[----:B------:R-:W-:Y:S02]  /*6520*/  CS2R R66, SRZ ;  /* 0x0000000000427805 */ /* 0x000fe4000001ff00 */
[----:B------:R-:W-:Y:S02]  /*6530*/  CS2R R64, SRZ ;  /* 0x0000000000407805 */ /* 0x000fe4000001ff00 */
[----:B------:R-:W-:Y:S02]  /*6540*/  CS2R R74, SRZ ;  /* 0x00000000004a7805 */ /* 0x000fe4000001ff00 */
[----:B------:R-:W-:Y:S02]  /*6550*/  CS2R R72, SRZ ;  /* 0x0000000000487805 */ /* 0x000fe4000001ff00 */
[----:B------:R-:W-:Y:S01]  /*6560*/  CS2R R80, SRZ ;  /* 0x0000000000507805 */ /* 0x000fe2000001ff00 */
[----:B------:R-:W-:Y:S06]  /*6570*/  @P1 BRA `(.L_x_115) ;  /* 0x00000000000c1947 */ /* 0x000fec0003800000 */
[----:B------:R-:W-:Y:S04]  /*6580*/  SHF.L.U32 R3, R101, 0x1f, RZ ;  /* 0x0000001f65037819 */ /* 0x000fe800000006ff */
[----:B------:R-:W1:Y:S02]  /*6590*/  SYNCS.PHASECHK.TRANS64.TRYWAIT P1, [UR48+0x80], R3 ;  /* 0x00008003ff0075a7 */ /* 0x000e640008021130 */
[----:B-1----:R-:W-:Y:S05]  /*65a0*/  @!P1 BRA `(.L_x_116) ;  /* 0x00000040005c9947 */ /* 0x002fea0003800000 */
.L_x_115:
[----:B------:R-:W-:Y:S05]  /*65b0*/  BSYNC B0 ;  /* 0x0000000000007941 */ /* 0x000fea0003800000 */
.L_x_114:
[----:B------:R-:W-:Y:S01]  /*65c0*/  ISETP.NE.AND P1, PT, R62, RZ, PT ;  /* 0x000000ff3e00720c */ /* 0x000fe20003f25270 */
[----:B------:R-:W-:Y:S11]  /*65d0*/  HFMA2 R60, -RZ, RZ, 0, 5.9604644775390625e-08 ;  /* 0x00000001ff3c7431 */ /* 0x000ff600000001ff */
[----:B------:R-:W-:Y:S01]  /*65e0*/  @!UPT UIADD3 URZ, UPT, UPT, URZ, URZ, URZ ;  /* 0x000000fffffff290 */ /* 0x000fe2000fffe0ff */
[----:B------:R3:W1:Y:S04]  /*65f0*/  @P1 LDS.128 R56, [R104] ;  /* 0x0000000068381984 */ /* 0x0006680000000c00 */
[----:B------:R3:W1:Y:S04]  /*6600*/  @P1 LDS.128 R64, [R103+0x10] ;  /* 0x0000100067401984 */ /* 0x0006680000000c00 */
[----:B------:R3:W1:Y:S04]  /*6610*/  @P1 LDS.128 R72, [R102+0x20] ;  /* 0x0000200066481984 */ /* 0x0006680000000c00 */
[----:B------:R3:W1:Y:S02]  /*6620*/  @P1 LDS.128 R80, [R110+0x30] ;  /* 0x000030006e501984 */ /* 0x0006640000000c00 */
.L_x_113:
[----:B------:R-:W-:Y:S05]  /*6630*/  BSYNC B1 ;  /* 0x0000000000017941 */ /* 0x000fea0003800000 */
.L_x_112:
[----:B-1----:R-:W-:Y:S04]  /*6640*/  SHF.R.U32.HI R2, RZ, 0x15, R48 ;  /* 0x00000015ff027819 */ /* 0x002fe80000011630 */
[----:B------:R-:W-:Y:S01]  /*6650*/  LOP3.LUT P1, RZ, R2, 0x3, R96, 0x48, !PT ;  /* 0x0000000302ff7812 */ /* 0x000fe20007824860 */
[----:B------:R-:W-:Y:S01]  /*6660*/  @!UPT UIADD3 URZ, UPT, UPT, URZ, URZ, URZ ;  /* 0x000000fffffff290 */ /* 0x000fe2000fffe0ff */
[----:B----4-:R-:W-:Y:S11]  /*6670*/  @P0 BRA `(.L_x_117) ;  /* 0x0000000000080947 */ /* 0x010ff60003800000 */
[----:B------:R-:W1:Y:S02]  /*6680*/  SYNCS.PHASECHK.TRANS64.TRYWAIT P0, [R112+URZ+0xf0], R0 ;  /* 0x0000f000700075a7 */ /* 0x000e6400080011ff */
[----:B-1----:R-:W-:Y:S05]  /*6690*/  @!P0 BRA `(.L_x_118) ;  /* 0x0000004000388947 */ /* 0x002fea0003800000 */
.L_x_117:
[----:B------:R-:W-:Y:S05]  /*66a0*/  @!P1 BRA `(.L_x_119) ;  /* 0x0000000000409947 */ /* 0x000fea0003800000 */
[----:B------:R-:W4:Y:S01]  /*66b0*/  LDCU.64 UR8, c[0x4][0x70] ;  /* 0x01000e00ff0877ac */ /* 0x000f220008000a00 */
[----:B------:R-:W-:Y:S01]  /*66c0*/  MOV R3, 0x0 ;  /* 0x0000000000037802 */ /* 0x000fe20000000f00 */
[----:B------:R-:W-:Y:S02]  /*66d0*/  HFMA2 R12, -RZ, RZ, 0, 5.9604644775390625e-08 ;  /* 0x00000001ff0c7431 */ /* 0x000fe400000001ff */
[----:B------:R-:W-:Y:S02]  /*66e0*/  IMAD.MOV.U32 R8, RZ, RZ, 0x192 ;  /* 0x00000192ff087424 */ /* 0x000fe400078e00ff */
[----:B------:R-:W-:Y:S01]  /*66f0*/  IMAD.MOV.U32 R13, RZ, RZ, RZ ;  /* 0x000000ffff0d7224 */ /* 0x000fe200078e00ff */
[----:B------:R-:W5:Y:S01]  /*6700*/  LDCU.64 UR6, c[0x4][0x78] ;  /* 0x01000f00ff0677ac */ /* 0x000f620008000a00 */
[----:B------:R-:W1:Y:S01]  /*6710*/  LDC.64 R2, c[0x4][R3] ;  /* 0x0100000003027b82 */ /* 0x000e620000000a00 */
[----:B------:R-:W2:Y:S01]  /*6720*/  LDCU.64 UR4, c[0x4][0x10] ;  /* 0x01000200ff0477ac */ /* 0x000ea20008000a00 */
[----:B----4-:R-:W-:Y:S01]  /*6730*/  MOV R5, UR9 ;  /* 0x0000000900057c02 */ /* 0x010fe20008000f00 */
[----:B------:R-:W-:Y:S01]  /*6740*/  IMAD.U32 R4, RZ, RZ, UR8 ;  /* 0x00000008ff047e24 */ /* 0x000fe2000f8e00ff */
[----:B-----5:R-:W-:Y:S01]  /*6750*/  MOV R7, UR7 ;  /* 0x0000000700077c02 */ /* 0x020fe20008000f00 */
[----:B------:R-:W-:Y:S01]  /*6760*/  IMAD.U32 R6, RZ, RZ, UR6 ;  /* 0x00000006ff067e24 */ /* 0x000fe2000f8e00ff */
[----:B--2---:R-:W-:Y:S01]  /*6770*/  MOV R11, UR5 ;  /* 0x00000005000b7c02 */ /* 0x004fe20008000f00 */
[----:B------:R-:W-:Y:S02]  /*6780*/  IMAD.U32 R10, RZ, RZ, UR4 ;  /* 0x00000004ff0a7e24 */ /* 0x000fe4000f8e00ff */
[----:B------:R-:W-:Y:S07]  /*6790*/  LEPC R20, `(.L_x_119) ;  /* 0x000000001014794e */ /* 0x000fee0000000000 */
[----:B-1-3--:R-:W-:Y:S05]  /*67a0*/  CALL.ABS.NOINC R2 ;  /* 0x0000000002007343 */ /* 0x00afea0003c00000 */
.L_x_119:
[----:B------:R-:W-:Y:S01]  /*67b0*/  SHF.L.U32 R50, R56, 0x10, RZ ;  /* 0x0000001038327819 */ /* 0x000fe200000006ff */
[----:B------:R-:W-:Y:S05]  /*67c0*/  WARPSYNC.ALL ;  /* 0x0000000000007948 */ /* 0x000fea0003800000 */
[----:B------:R-:W-:Y:S01]  /*67d0*/  R2UR UR4, R48 ;  /* 0x00000000300472ca */ /* 0x000fe200000e0000 */
[----:B------:R-:W-:Y:S01]  /*67e0*/  BSSY.RECONVERGENT B0, `(.L_x_120) ;  /* 0x000008c000007945 */ /* 0x000fe20003800200 */
[----:B------:R-:W-:Y:S02]  /*67f0*/  LOP3.LUT R51, R56, 0xffff0000, RZ, 0xc0, !PT ;  /* 0xffff000038337812 */ /* 0x000fe400078ec0ff */
[----:B------:R-:W-:Y:S02]  /*6800*/  SHF.L.U32 R52, R57, 0x10, RZ ;  /* 0x0000001039347819 */ /* 0x000fe400000006ff */
[----:B------:R-:W-:Y:S07]  /*6810*/  ISETP.NE.AND P0, PT, R106, RZ, PT ;  /* 0x000000ff6a00720c */ /* 0x000fee0003f05270 */
[----:B------:R-:W1:Y:S02]  /*6820*/  LDTM.x32 R4, tmem[UR4] ;  /* 0x00000004000479ee */ /* 0x000e6400082c0000 */
[C---:B-12---:R-:W-:Y:S01]  /*6830*/  FMUL R0, R47.reuse, R4 ;  /* 0x000000042f007220 */ /* 0x046fe20000400000 */
[C---:B------:R-:W-:Y:S01]  /*6840*/  FMUL R2, R47.reuse, R5 ;  /* 0x000000052f027220 */ /* 0x040fe20000400000 */
[C---:B------:R-:W-:Y:S01]  /*6850*/  FMUL R4, R47.reuse, R8 ;  /* 0x000000082f047220 */ /* 0x040fe20000400000 */
[C---:B------:R-:W-:Y:S01]  /*6860*/  FMUL R3, R47.reuse, R6 ;  /* 0x000000062f037220 */ /* 0x040fe20000400000 */
[C---:B------:R-:W-:Y:S01]  /*6870*/  FMUL R5, R47.reuse, R9 ;  /* 0x000000092f057220 */ /* 0x040fe20000400000 */
[C---:B------:R-:W-:Y:S01]  /*6880*/  FMUL R8, R47.reuse, R12 ;  /* 0x0000000c2f087220 */ /* 0x040fe20000400000 */
[C---:B------:R-:W-:Y:S01]  /*6890*/  FMUL R6, R47.reuse, R10 ;  /* 0x0000000a2f067220 */ /* 0x040fe20000400000 */
[C---:B------:R-:W-:Y:S01]  /*68a0*/  FMUL R9, R47.reuse, R13 ;  /* 0x0000000d2f097220 */ /* 0x040fe20000400000 */
[----:B------:R-:W-:Y:S01]  /*68b0*/  FMUL R12, R47, R16 ;  /* 0x000000102f0c7220 */ /* 0x000fe20000400000 */
[----:B------:R-:W-:Y:S01]  /*68c0*/  FFMA R0, R49, R50, R0 ;  /* 0x0000003231007223 */ /* 0x000fe20000000000 */
[C---:B------:R-:W-:Y:S01]  /*68d0*/  FMUL R10, R47.reuse, R14 ;  /* 0x0000000e2f0a7220 */ /* 0x040fe20000400000 */
[C---:B------:R-:W-:Y:S01]  /*68e0*/  FMUL R13, R47.reuse, R17 ;  /* 0x000000112f0d7220 */ /* 0x040fe20000400000 */
[----:B------:R-:W-:Y:S01]  /*68f0*/  FMUL R16, R47, R20 ;  /* 0x000000142f107220 */ /* 0x000fe20000400000 */
[----:B------:R-:W-:Y:S01]  /*6900*/  FFMA R2, R49, R51, R2 ;  /* 0x0000003331027223 */ /* 0x000fe20000000002 */
[C---:B------:R-:W-:Y:S01]  /*6910*/  FMUL R14, R47.reuse, R18 ;  /* 0x000000122f0e7220 */ /* 0x040fe20000400000 */
        /* <DEDUP_REMOVED lines=8> */
[----:B------:R-:W-:Y:S01]  /*69a0*/  LOP3.LUT R32, R57, 0xffff0000, RZ, 0xc0, !PT ;  /* 0xffff000039207812 */ /* 0x000fe200078ec0ff */
[C---:B------:R-:W-:Y:S01]  /*69b0*/  FMUL R26, R47.reuse, R30 ;  /* 0x0000001e2f1a7220 */ /* 0x040fe20000400000 */
[----:B------:R-:W-:Y:S01]  /*69c0*/  FMUL R29, R47, R33 ;  /* 0x000000212f1d7220 */ /* 0x000fe20000400000 */
[----:B------:R-:W-:Y:S01]  /*69d0*/  SHF.L.U32 R33, R58, 0x10, RZ ;  /* 0x000000103a217819 */ /* 0x000fe200000006ff */
[----:B------:R-:W-:Y:S01]  /*69e0*/  FFMA R3, R49, R52, R3 ;  /* 0x0000003431037223 */ /* 0x000fe20000000003 */
[----:B------:R-:W-:Y:S01]  /*69f0*/  F2FP.BF16.F32.PACK_AB R52, R2, R0 ;  /* 0x000000000234723e */ /* 0x000fe200000010ff */
[----:B------:R-:W-:Y:S01]  /*6a00*/  FMUL R7, R47, R7 ;  /* 0x000000072f077220 */ /* 0x000fe20000400000 */
[----:B------:R-:W-:Y:S01]  /*6a10*/  SHF.L.U32 R0, R59, 0x10, RZ ;  /* 0x000000103b007819 */ /* 0x000fe200000006ff */
[----:B------:R-:W-:Y:S01]  /*6a20*/  FMUL R30, R47, R34 ;  /* 0x000000222f1e7220 */ /* 0x000fe20000400000 */
[----:B------:R-:W-:Y:S01]  /*6a30*/  LOP3.LUT R34, R58, 0xffff0000, RZ, 0xc0, !PT ;  /* 0xffff00003a227812 */ /* 0x000fe200078ec0ff */
[----:B------:R-:W-:Y:S01]  /*6a40*/  FFMA R7, R49, R32, R7 ;  /* 0x0000002031077223 */ /* 0x000fe20000000007 */
[----:B------:R-:W-:Y:S01]  /*6a50*/  LOP3.LUT R2, R59, 0xffff0000, RZ, 0xc0, !PT ;  /* 0xffff00003b027812 */ /* 0x000fe200078ec0ff */
[----:B------:R-:W-:Y:S01]  /*6a60*/  FFMA R4, R49, R33, R4 ;  /* 0x0000002131047223 */ /* 0x000fe20000000004 */
[----:B------:R-:W-:Y:S01]  /*6a70*/  FMUL R11, R47, R11 ;  /* 0x0000000b2f0b7220 */ /* 0x000fe20000400000 */
[----:B------:R-:W-:Y:S01]  /*6a80*/  FFMA R5, R49, R34, R5 ;  /* 0x0000002231057223 */ /* 0x000fe20000000005 */
[----:B------:R-:W-:Y:S01]  /*6a90*/  F2FP.BF16.F32.PACK_AB R53, R7, R3 ;  /* 0x000000030735723e */ /* 0x000fe200000010ff */
[C---:B------:R-:W-:Y:S01]  /*6aa0*/  FFMA R6, R49.reuse, R0, R6 ;  /* 0x0000000031067223 */ /* 0x040fe20000000006 */
[C---:B------:R-:W-:Y:S01]  /*6ab0*/  SHF.L.U32 R0, R64.reuse, 0x10, RZ ;  /* 0x0000001040007819 */ /* 0x040fe200000006ff */
[----:B------:R-:W-:Y:S01]  /*6ac0*/  FFMA R11, R49, R2, R11 ;  /* 0x00000002310b7223 */ /* 0x000fe2000000000b */
[----:B------:R-:W-:Y:S01]  /*6ad0*/  LOP3.LUT R2, R64, 0xffff0000, RZ, 0xc0, !PT ;  /* 0xffff000040027812 */ /* 0x000fe200078ec0ff */
[----:B------:R-:W-:Y:S01]  /*6ae0*/  FMUL R15, R47, R15 ;  /* 0x0000000f2f0f7220 */ /* 0x000fe20000400000 */
[----:B------:R-:W-:Y:S01]  /*6af0*/  SHF.L.U32 R3, R65, 0x10, RZ ;  /* 0x0000001041037819 */ /* 0x000fe200000006ff */
[----:B------:R-:W-:Y:S01]  /*6b00*/  FFMA R8, R49, R0, R8 ;  /* 0x0000000031087223 */ /* 0x000fe20000000008 */
[----:B------:R-:W-:Y:S01]  /*6b10*/  LOP3.LUT R0, R65, 0xffff0000, RZ, 0xc0, !PT ;  /* 0xffff000041007812 */ /* 0x000fe200078ec0ff */
[C---:B------:R-:W-:Y:S01]  /*6b20*/  FFMA R9, R49.reuse, R2, R9 ;  /* 0x0000000231097223 */ /* 0x040fe20000000009 */
[C---:B------:R-:W-:Y:S01]  /*6b30*/  SHF.L.U32 R2, R66.reuse, 0x10, RZ ;  /* 0x0000001042027819 */ /* 0x040fe200000006ff */
[----:B------:R-:W-:Y:S01]  /*6b40*/  FFMA R10, R49, R3, R10 ;  /* 0x00000003310a7223 */ /* 0x000fe2000000000a */
[----:B------:R-:W-:Y:S01]  /*6b50*/  SHF.L.U32 R3, R67, 0x10, RZ ;  /* 0x0000001043037819 */ /* 0x000fe200000006ff */
[C---:B------:R-:W-:Y:S01]  /*6b60*/  FFMA R15, R49.reuse, R0, R15 ;  /* 0x00000000310f7223 */ /* 0x040fe2000000000f */
[----:B------:R-:W-:Y:S01]  /*6b70*/  LOP3.LUT R0, R66, 0xffff0000, RZ, 0xc0, !PT ;  /* 0xffff000042007812 */ /* 0x000fe200078ec0ff */
[----:B------:R-:W-:Y:S01]  /*6b80*/  FFMA R12, R49, R2, R12 ;  /* 0x00000002310c7223 */ /* 0x000fe2000000000c */
[C---:B------:R-:W-:Y:S01]  /*6b90*/  SHF.L.U32 R2, R72.reuse, 0x10, RZ ;  /* 0x0000001048027819 */ /* 0x040fe200000006ff */
[----:B------:R-:W-:Y:S01]  /*6ba0*/  FMUL R19, R47, R19 ;  /* 0x000000132f137220 */ /* 0x000fe20000400000 */
[----:B------:R-:W-:Y:S01]  /*6bb0*/  F2FP.BF16.F32.PACK_AB R54, R5, R4 ;  /* 0x000000040536723e */ /* 0x000fe200000010ff */
[----:B------:R-:W-:Y:S01]  /*6bc0*/  FFMA R13, R49, R0, R13 ;  /* 0x00000000310d7223 */ /* 0x000fe2000000000d */
[----:B------:R-:W-:Y:S01]  /*6bd0*/  LOP3.LUT R0, R67, 0xffff0000, RZ, 0xc0, !PT ;  /* 0xffff000043007812 */ /* 0x000fe200078ec0ff */
[----:B------:R-:W-:Y:S01]  /*6be0*/  FFMA R14, R49, R3, R14 ;  /* 0x00000003310e7223 */ /* 0x000fe2000000000e */
[----:B------:R-:W-:Y:S01]  /*6bf0*/  LOP3.LUT R3, R72, 0xffff0000, RZ, 0xc0, !PT ;  /* 0xffff000048037812 */ /* 0x000fe200078ec0ff */
[----:B------:R-:W-:Y:S01]  /*6c00*/  FMUL R23, R47, R23 ;  /* 0x000000172f177220 */ /* 0x000fe20000400000 */
[----:B------:R-:W-:Y:S01]  /*6c10*/  F2FP.BF16.F32.PACK_AB R55, R11, R6 ;  /* 0x000000060b37723e */ /* 0x000fe200000010ff */
[----:B------:R-:W-:Y:S01]  /*6c20*/  FFMA R19, R49, R0, R19 ;  /* 0x0000000031137223 */ /* 0x000fe20000000013 */
[----:B------:R-:W-:Y:S01]  /*6c30*/  SHF.L.U32 R0, R73, 0x10, RZ ;  /* 0x0000001049007819 */ /* 0x000fe200000006ff */
[----:B------:R-:W-:Y:S01]  /*6c40*/  FFMA R16, R49, R2, R16 ;  /* 0x0000000231107223 */ /* 0x000fe20000000010 */
[----:B------:R-:W-:Y:S01]  /*6c50*/  LOP3.LUT R2, R73, 0xffff0000, RZ, 0xc0, !PT ;  /* 0xffff000049027812 */ /* 0x000fe200078ec0ff */
[----:B------:R-:W-:Y:S01]  /*6c60*/  FFMA R17, R49, R3, R17 ;  /* 0x0000000331117223 */ /* 0x000fe20000000011 */
[----:B------:R-:W-:Y:S01]  /*6c70*/  SHF.L.U32 R3, R75, 0x10, RZ ;  /* 0x000000104b037819 */ /* 0x000fe200000006ff */
[----:B------:R-:W-:Y:S01]  /*6c80*/  FFMA R18, R49, R0, R18 ;  /* 0x0000000031127223 */ /* 0x000fe20000000012 */
[C---:B------:R-:W-:Y:S01]  /*6c90*/  SHF.L.U32 R0, R74.reuse, 0x10, RZ ;  /* 0x000000104a007819 */ /* 0x040fe200000006ff */
[----:B------:R1:W-:Y:S01]  /*6ca0*/  STS.128 [R104], R52 ;  /* 0x0000003468007388 */ /* 0x0003e20000000c00 */
[----:B------:R-:W-:Y:S01]  /*6cb0*/  F2FP.BF16.F32.PACK_AB R8, R9, R8 ;  /* 0x000000080908723e */ /* 0x000fe200000010ff */
[C---:B------:R-:W-:Y:S01]  /*6cc0*/  FFMA R23, R49.reuse, R2, R23 ;  /* 0x0000000231177223 */ /* 0x040fe20000000017 */
[----:B------:R-:W-:Y:S01]  /*6cd0*/  LOP3.LUT R2, R74, 0xffff0000, RZ, 0xc0, !PT ;  /* 0xffff00004a027812 */ /* 0x000fe200078ec0ff */
[----:B------:R-:W-:Y:S01]  /*6ce0*/  FFMA R20, R49, R0, R20 ;  /* 0x0000000031147223 */ /* 0x000fe20000000014 */
[----:B------:R-:W-:Y:S01]  /*6cf0*/  LOP3.LUT R0, R75, 0xffff0000, RZ, 0xc0, !PT ;  /* 0xffff00004b007812 */ /* 0x000fe200078ec0ff */
[----:B------:R-:W-:Y:S01]  /*6d00*/  FMUL R27, R47, R27 ;  /* 0x0000001b2f1b7220 */ /* 0x000fe20000400000 */
[----:B------:R-:W-:Y:S01]  /*6d10*/  F2FP.BF16.F32.PACK_AB R9, R15, R10 ;  /* 0x0000000a0f09723e */ /* 0x000fe200000010ff */
[C---:B------:R-:W-:Y:S01]  /*6d20*/  FFMA R21, R49.reuse, R2, R21 ;  /* 0x0000000231157223 */ /* 0x040fe20000000015 */
[C---:B------:R-:W-:Y:S01]  /*6d30*/  FFMA R22, R49.reuse, R3, R22 ;  /* 0x0000000331167223 */ /* 0x040fe20000000016 */
[----:B------:R-:W-:Y:S01]  /*6d40*/  FFMA R27, R49, R0, R27 ;  /* 0x00000000311b7223 */ /* 0x000fe2000000001b */
[C---:B------:R-:W-:Y:S01]  /*6d50*/  SHF.L.U32 R2, R80.reuse, 0x10, RZ ;  /* 0x0000001050027819 */ /* 0x040fe200000006ff */
[C---:B------:R-:W-:Y:S01]  /*6d60*/  FMUL R31, R47.reuse, R31 ;  /* 0x0000001f2f1f7220 */ /* 0x040fe20000400000 */
[----:B------:R-:W-:Y:S01]  /*6d70*/  LOP3.LUT R0, R80, 0xffff0000, RZ, 0xc0, !PT ;  /* 0xffff000050007812 */ /* 0x000fe200078ec0ff */
[----:B------:R-:W-:Y:S01]  /*6d80*/  FMUL R35, R47, R35 ;  /* 0x000000232f237220 */ /* 0x000fe20000400000 */
[----:B------:R-:W-:Y:S01]  /*6d90*/  SHF.L.U32 R3, R81, 0x10, RZ ;  /* 0x0000001051037819 */ /* 0x000fe200000006ff */
[----:B------:R-:W-:Y:S01]  /*6da0*/  FFMA R24, R49, R2, R24 ;  /* 0x0000000231187223 */ /* 0x000fe20000000018 */
[----:B------:R-:W-:Y:S01]  /*6db0*/  F2FP.BF16.F32.PACK_AB R10, R13, R12 ;  /* 0x0000000c0d0a723e */ /* 0x000fe200000010ff */
[----:B------:R-:W-:Y:S01]  /*6dc0*/  FFMA R25, R49, R0, R25 ;  /* 0x0000000031197223 */ /* 0x000fe20000000019 */
[----:B------:R-:W-:Y:S01]  /*6dd0*/  F2FP.BF16.F32.PACK_AB R11, R19, R14 ;  /* 0x0000000e130b723e */ /* 0x000fe200000010ff */
[----:B------:R-:W-:Y:S01]  /*6de0*/  FFMA R26, R49, R3, R26 ;  /* 0x00000003311a7223 */ /* 0x000fe2000000001a */
[----:B------:R-:W-:Y:S02]  /*6df0*/  LOP3.LUT R0, R81, 0xffff0000, RZ, 0xc0, !PT ;  /* 0xffff000051007812 */ /* 0x000fe400078ec0ff */
[C---:B------:R-:W-:Y:S01]  /*6e00*/  SHF.L.U32 R2, R82.reuse, 0x10, RZ ;  /* 0x0000001052027819 */ /* 0x040fe200000006ff */
[----:B------:R1:W-:Y:S01]  /*6e10*/  STS.128 [R103+0x10], R8 ;  /* 0x0000100867007388 */ /* 0x0003e20000000c00 */
[----:B------:R-:W-:Y:S01]  /*6e20*/  LOP3.LUT R3, R82, 0xffff0000, RZ, 0xc0, !PT ;  /* 0xffff000052037812 */ /* 0x000fe200078ec0ff */
[----:B------:R-:W-:Y:S01]  /*6e30*/  FFMA R31, R49, R0, R31 ;  /* 0x00000000311f7223 */ /* 0x000fe2000000001f */
[----:B------:R-:W-:Y:S01]  /*6e40*/  SHF.L.U32 R4, R83, 0x10, RZ ;  /* 0x0000001053047819 */ /* 0x000fe200000006ff */
[----:B------:R-:W-:Y:S01]  /*6e50*/  FFMA R28, R49, R2, R28 ;  /* 0x00000002311c7223 */ /* 0x000fe2000000001c */
[----:B------:R-:W-:Y:S01]  /*6e60*/  F2FP.BF16.F32.PACK_AB R16, R17, R16 ;  /* 0x000000101110723e */ /* 0x000fe200000010ff */
[----:B------:R-:W-:Y:S01]  /*6e70*/  FFMA R29, R49, R3, R29 ;  /* 0x00000003311d7223 */ /* 0x000fe2000000001d */
[----:B------:R-:W-:Y:S01]  /*6e80*/  LOP3.LUT R5, R83, 0xffff0000, RZ, 0xc0, !PT ;  /* 0xffff000053057812 */ /* 0x000fe200078ec0ff */
[----:B------:R-:W-:Y:S01]  /*6e90*/  FFMA R30, R49, R4, R30 ;  /* 0x00000004311e7223 */ /* 0x000fe2000000001e */
[----:B------:R-:W-:Y:S02]  /*6ea0*/  F2FP.BF16.F32.PACK_AB R17, R23, R18 ;  /* 0x000000121711723e */ /* 0x000fe400000010ff */
[----:B------:R-:W-:Y:S01]  /*6eb0*/  F2FP.BF16.F32.PACK_AB R18, R21, R20 ;  /* 0x000000141512723e */ /* 0x000fe200000010ff */
[----:B------:R-:W-:Y:S01]  /*6ec0*/  FFMA R35, R49, R5, R35 ;  /* 0x0000000531237223 */ /* 0x000fe20000000023 */
[----:B------:R-:W-:Y:S02]  /*6ed0*/  F2FP.BF16.F32.PACK_AB R19, R27, R22 ;  /* 0x000000161b13723e */ /* 0x000fe400000010ff */
[----:B------:R-:W-:Y:S02]  /*6ee0*/  F2FP.BF16.F32.PACK_AB R24, R25, R24 ;  /* 0x000000181918723e */ /* 0x000fe400000010ff */
[----:B------:R-:W-:Y:S01]  /*6ef0*/  F2FP.BF16.F32.PACK_AB R25, R31, R26 ;  /* 0x0000001a1f19723e */ /* 0x000fe200000010ff */
[----:B------:R1:W-:Y:S01]  /*6f00*/  STS.128 [R102+0x20], R16 ;  /* 0x0000201066007388 */ /* 0x0003e20000000c00 */
[----:B------:R-:W-:Y:S02]  /*6f10*/  F2FP.BF16.F32.PACK_AB R26, R29, R28 ;  /* 0x0000001c1d1a723e */ /* 0x000fe400000010ff */
[----:B------:R-:W-:Y:S05]  /*6f20*/  F2FP.BF16.F32.PACK_AB R27, R35, R30 ;  /* 0x0000001e231b723e */ /* 0x000fea00000010ff */
[----:B------:R1:W-:Y:S01]  /*6f30*/  STS.128 [R110+0x30], R24 ;  /* 0x000030186e007388 */ /* 0x0003e20000000c00 */
[----:B------:R-:W-:Y:S01]  /*6f40*/  @!PT LDS RZ, [RZ] ;  /* 0x00000000fffff984 */ /* 0x000fe20000000800 */
[----:B------:R-:W-:Y:S01]  /*6f50*/  @!PT LDS RZ, [RZ] ;  /* 0x00000000fffff984 */ /* 0x000fe20000000800 */
[----:B------:R-:W-:Y:S01]  /*6f60*/  @!PT LDS RZ, [RZ] ;  /* 0x00000000fffff984 */ /* 0x000fe20000000800 */
[----:B------:R-:W-:Y:S01]  /*6f70*/  @!PT LDS RZ, [RZ] ;  /* 0x00000000fffff984 */ /* 0x000fe20000000800 */
[----:B------:R2:W-:Y:S07]  /*6f80*/  MEMBAR.ALL.CTA ;  /* 0x0000000000007992 */ /* 0x0005ee0000008000 */
[----:B--2---:R-:W2:Y:S02]  /*6f90*/  FENCE.VIEW.ASYNC.S ;  /* 0x00000000000073c6 */ /* 0x004ea40000000000 */
[----:B--2---:R-:W-:Y:S06]  /*6fa0*/  BAR.SYNC.DEFER_BLOCKING 0x1, 0x80 ;  /* 0x0042000000007b1d */ /* 0x004fec0000010000 */
[----:B------:R-:W-:Y:S05]  /*6fb0*/  @P0 BRA `(.L_x_121) ;  /* 0x0000000000380947 */ /* 0x000fea0003800000 */
[----:B------:R-:W-:Y:S02]  /*6fc0*/  UIADD3 UR4, UPT, UPT, UR48, 0x200, URZ ;  /* 0x0000020030047890 */ /* 0x000fe4000fffe0ff */
[----:B------:R-:W-:Y:S01]  /*6fd0*/  UIADD3 UR8, UP0, UPT, UR52, 0x680, URZ ;  /* 0x0000068034087890 */ /* 0x000fe2000ff1e0ff */
[----:B------:R-:W-:Y:S01]  /*6fe0*/  UMOV UR43, UR36 ;  /* 0x00000024002b7c82 */ /* 0x000fe20008000000 */
[----:B------:R-:W-:Y:S02]  /*6ff0*/  UIADD3 UR5, UPT, UPT, UR41, 0x80, URZ ;  /* 0x0000008029057890 */ /* 0x000fe4000fffe0ff */
[----:B------:R-:W-:Y:S01]  /*7000*/  MOV R97, UR4 ;  /* 0x0000000400617c02 */ /* 0x000fe20008000f00 */
[----:B------:R-:W-:Y:S02]  /*7010*/  UIADD3.X UR9, UPT, UPT, URZ, UR53, URZ, UP0, !UPT ;  /* 0x00000035ff097290 */ /* 0x000fe400087fe4ff */
[----:B------:R-:W-:Y:S01]  /*7020*/  UIADD3 UR4, UPT, UPT, UR48, 0x1200, URZ ;  /* 0x0000120030047890 */ /* 0x000fe2000fffe0ff */
[----:B------:R-:W-:Y:S01]  /*7030*/  R2UR UR40, R97 ;  /* 0x00000000612872ca */ /* 0x000fe200000e0000 */
[----:B------:R-:W-:Y:S01]  /*7040*/  UMOV UR6, UR42 ;  /* 0x0000002a00067c82 */ /* 0x000fe20008000000 */
[----:B------:R-:W-:Y:S11]  /*7050*/  UMOV UR7, UR36 ;  /* 0x0000002400077c82 */ /* 0x000ff60008000000 */
[----:B------:R2:W-:Y:S01]  /*7060*/  UTMASTG.3D [UR40], [UR8] ;  /* 0x00000028080073b5 */ /* 0x0005e20008010000 */
[----:B------:R2:W-:Y:S01]  /*7070*/  UTMASTG.3D [UR4], [UR8] ;  /* 0x00000004080073b5 */ /* 0x0005e20008010000 */
[----:B------:R0:W-:Y:S01]  /*7080*/  UTMACMDFLUSH ;  /* 0x00000000000079b7 */ /* 0x0001e20000000000 */
[----:B--2---:R-:W-:Y:S04]  /*7090*/  DEPBAR.LE SB0, 0x1 ;  /* 0x000080400000791a */ /* 0x004fe80000000000 */
.L_x_121:
[----:B------:R-:W-:Y:S05]  /*70a0*/  BSYNC.RECONVERGENT B0 ;  /* 0x0000000000007941 */ /* 0x000fea0003800200 */
.L_x_120:
[----:B------:R-:W-:Y:S01]  /*70b0*/  BAR.SYNC.DEFER_BLOCKING 0x1, 0x80 ;  /* 0x0042000000007b1d */ /* 0x000fe20000010000 */
[----:B------:R-:W-:Y:S01]  /*70c0*/  ISETP.NE.AND P1, PT, R111, RZ, PT ;  /* 0x000000ff6f00720c */ /* 0x000fe20003f25270 */
[----:B------:R-:W-:Y:S01]  /*70d0*/  UISETP.NE.AND UP0, UPT, UR49, URZ, UPT ;  /* 0x000000ff3100728c */ /* 0x000fe2000bf05270 */
[----:B------:R-:W-:Y:S11]  /*70e0*/  LEA R2, R60, UR48, 0x3 ;  /* 0x000000303c027c11 */ /* 0x000ff6000f8e18ff */
[----:B------:R-:W-:Y:S01]  /*70f0*/  @P1 SHF.L.U32 R3, R101, 0x1f, RZ ;  /* 0x0000001f65031819 */ /* 0x000fe200000006ff */
[----:B------:R-:W-:Y:S06]  /*7100*/  BRA.U !UP0, `(.L_x_122) ;  /* 0x0000000108247547 */ /* 0x000fec000b800000 */
[----:B------:R-:W-:Y:S01]  /*7110*/  IMAD.U32 R4, RZ, RZ, UR51 ;  /* 0x00000033ff047e24 */ /* 0x000fe2000f8e00ff */
[----:B------:R-:W-:Y:S01]  /*7120*/  MOV R0, UR37 ;  /* 0x0000002500007c02 */ /* 0x000fe20008000f00 */
[----:B------:R-:W-:Y:S03]  /*7130*/  UIADD3 UR51, UPT, UPT, UR51, 0x1, URZ ;  /* 0x0000000133337890 */ /* 0x000fe6000fffe0ff */
[----:B------:R-:W-:Y:S01]  /*7140*/  @P1 LEA R4, R4, UR48, 0x3 ;  /* 0x0000003004041c11 */ /* 0x000fe2000f8e18ff */
[----:B------:R-:W-:Y:S04]  /*7150*/  UISETP.NE.AND UP0, UPT, UR51, 0x4, UPT ;  /* 0x000000043300788c */ /* 0x000fe8000bf05270 */
[----:B------:R-:W-:Y:S01]  /*7160*/  @P1 VIADD R4, R4, 0xa0 ;  /* 0x000000a004041836 */ /* 0x000fe20000000000 */
[----:B------:R-:W-:Y:S04]  /*7170*/  USEL UR51, UR51, URZ, UP0 ;  /* 0x000000ff33337287 */ /* 0x000fe80008000000 */
[----:B------:R-:W-:Y:S04]  /*7180*/  @P1 PRMT R0, R0, 0x654, R4 ;  /* 0x0000065400001816 */ /* 0x000fe80000000004 */
[----:B------:R2:W-:Y:S04]  /*7190*/  @P1 SYNCS.ARRIVE.TRANS64.RED.A1T0 RZ, [R0+URZ], RZ ;  /* 0x000000ff00ff19a7 */ /* 0x0005e800081004ff */
.L_x_122:
[----:B------:R-:W4:Y:S01]  /*71a0*/  @P1 SYNCS.PHASECHK.TRANS64.TRYWAIT P0, [R2+URZ+0x80], R3 ;  /* 0x00008003020015a7 */ /* 0x000f2200080011ff */
[----:B------:R-:W-:Y:S01]  /*71b0*/  BSSY B1, `(.L_x_123) ;  /* 0x0000016000017945 */ /* 0x000fe20003800000 */
[----:B----4-:R-:W-:Y:S03]  /*71c0*/  @P1 SEL R61, RZ, 0x1, !P0 ;  /* 0x00000001ff3d1807 */ /* 0x010fe60004000000 */
[----:B------:R-:W-:Y:S05]  /*71d0*/  @!P1 BRA `(.L_x_124) ;  /* 0x00000000004c9947 */ /* 0x000fea0003800000 */
[----:B------:R-:W-:Y:S01]  /*71e0*/  ISETP.NE.AND P0, PT, R61, RZ, PT ;  /* 0x000000ff3d00720c */ /* 0x000fe20003f05270 */
[----:B------:R-:W-:Y:S01]  /*71f0*/  BSSY B0, `(.L_x_125) ;  /* 0x000000b000007945 */ /* 0x000fe20003800000 */
[----:B------:R-:W-:Y:S11]  /*7200*/  ISETP.NE.AND P1, PT, R62, RZ, PT ;  /* 0x000000ff3e00720c */ /* 0x000ff60003f25270 */
[----:B------:R-:W-:Y:S02]  /*7210*/  @!UPT UIADD3 URZ, UPT, UPT, URZ, URZ, URZ ;  /* 0x000000fffffff290 */ /* 0x000fe4000fffe0ff */
[C---:B------:R-:W-:Y:S01]  /*7220*/  @P1 IMAD R6, R60.reuse, 0x2000, R104 ;  /* 0x000020003c061824 */ /* 0x040fe200078e0268 */
[C---:B------:R-:W-:Y:S01]  /*7230*/  @P1 LEA R4, R60.reuse, R102, 0xd ;  /* 0x000000663c041211 */ /* 0x040fe200078e68ff */
[C---:B------:R-:W-:Y:S02]  /*7240*/  @P1 IMAD R5, R60.reuse, 0x2000, R103 ;  /* 0x000020003c051824 */ /* 0x040fe400078e0267 */
[----:B------:R-:W-:Y:S01]  /*7250*/  @P1 IMAD R3, R60, 0x2000, R110 ;  /* 0x000020003c031824 */ /* 0x000fe200078e026e */
[----:B------:R-:W-:Y:S06]  /*7260*/  @P0 BRA `(.L_x_126) ;  /* 0x00000000000c0947 */ /* 0x000fec0003800000 */
[----:B--2---:R-:W-:Y:S04]  /*7270*/  SHF.L.U32 R0, R101, 0x1f, RZ ;  /* 0x0000001f65007819 */ /* 0x004fe800000006ff */
[----:B------:R-:W2:Y:S02]  /*7280*/  SYNCS.PHASECHK.TRANS64.TRYWAIT P0, [R2+URZ+0x80], R0 ;  /* 0x00008000020075a7 */ /* 0x000ea400080011ff */
[----:B--2---:R-:W-:Y:S05]  /*7290*/  @!P0 BRA `(.L_x_127) ;  /* 0x00000034004c8947 */ /* 0x004fea0003800000 */
.L_x_126:
[----:B------:R-:W-:Y:S05]  /*72a0*/  BSYNC B0 ;  /* 0x0000000000007941 */ /* 0x000fea0003800000 */
.L_x_125:
[----:B------:R-:W-:Y:S02]  /*72b0*/  ISETP.NE.AND P0, PT, R62, RZ, PT ;  /* 0x000000ff3e00720c */ /* 0x000fe40003f05270 */
[----:B------:R-:W-:Y:S11]  /*72c0*/  IADD3 R60, PT, PT, R60, 0x1, RZ ;  /* 0x000000013c3c7810 */ /* 0x000ff60007ffe0ff */
[----:B------:R4:W1:Y:S04]  /*72d0*/  @P0 LDS.128 R56, [R6] ;  /* 0x0000000006380984 */ /* 0x0008680000000c00 */
[----:B------:R4:W1:Y:S04]  /*72e0*/  @P0 LDS.128 R64, [R5+0x10] ;  /* 0x0000100005400984 */ /* 0x0008680000000c00 */
[----:B------:R4:W1:Y:S04]  /*72f0*/  @P0 LDS.128 R72, [R4+0x20] ;  /* 0x0000200004480984 */ /* 0x0008680000000c00 */
[----:B------:R4:W1:Y:S02]  /*7300*/  @P0 LDS.128 R80, [R3+0x30] ;  /* 0x0000300003500984 */ /* 0x0008640000000c00 */
.L_x_124:
[----:B------:R-:W-:Y:S05]  /*7310*/  BSYNC B1 ;  /* 0x0000000000017941 */ /* 0x000fea0003800000 */
.L_x_123:
[----:B--2---:R-:W-:Y:S05]  /*7320*/  VIADD R0, R48, 0x20 ;  /* 0x0000002030007836 */ /* 0x004fea0000000000 */
[----:B------:R-:W-:Y:S04]  /*7330*/  SHF.R.U32.HI R0, RZ, 0x15, R0 ;  /* 0x00000015ff007819 */ /* 0x000fe80000011600 */
[----:B------:R-:W-:Y:S11]  /*7340*/  LOP3.LUT P0, RZ, R0, 0x3, R96, 0x48, !PT ;  /* 0x0000000300ff7812 */ /* 0x000ff60007804860 */
[----:B------:R-:W-:Y:S02]  /*7350*/  @!UPT UIADD3 URZ, UPT, UPT, URZ, URZ, URZ ;  /* 0x000000fffffff290 */ /* 0x000fe4000fffe0ff */
[----:B------:R-:W-:Y:S05]  /*7360*/  @!P0 BRA `(.L_x_128) ;  /* 0x0000000000408947 */ /* 0x000fea0003800000 */
[----:B------:R-:W2:Y:S01]  /*7370*/  LDCU.64 UR8, c[0x4][0x70] ;  /* 0x01000e00ff0877ac */ /* 0x000ea20008000a00 */
[----:B----4-:R-:W-:Y:S01]  /*7380*/  MOV R3, 0x0 ;  /* 0x0000000000037802 */ /* 0x010fe20000000f00 */
[----:B------:R-:W-:Y:S02]  /*7390*/  HFMA2 R12, -RZ, RZ, 0, 5.9604644775390625e-08 ;  /* 0x00000001ff0c7431 */ /* 0x000fe400000001ff */
[----:B-1----:R-:W-:Y:S02]  /*73a0*/  IMAD.MOV.U32 R8, RZ, RZ, 0x192 ;  /* 0x00000192ff087424 */ /* 0x002fe400078e00ff */
[----:B------:R-:W-:Y:S01]  /*73b0*/  IMAD.MOV.U32 R13, RZ, RZ, RZ ;  /* 0x000000ffff0d7224 */ /* 0x000fe200078e00ff */
[----:B------:R-:W1:Y:S01]  /*73c0*/  LDCU.64 UR6, c[0x4][0x78] ;  /* 0x01000f00ff0677ac */ /* 0x000e620008000a00 */
[----:B------:R-:W4:Y:S01]  /*73d0*/  LDC.64 R2, c[0x4][R3] ;  /* 0x0100000003027b82 */ /* 0x000f220000000a00 */
[----:B------:R-:W5:Y:S01]  /*73e0*/  LDCU.64 UR4, c[0x4][0x10] ;  /* 0x01000200ff0477ac */ /* 0x000f620008000a00 */
[----:B--2---:R-:W-:Y:S01]  /*73f0*/  MOV R5, UR9 ;  /* 0x0000000900057c02 */ /* 0x004fe20008000f00 */
[----:B------:R-:W-:Y:S01]  /*7400*/  IMAD.U32 R4, RZ, RZ, UR8 ;  /* 0x00000008ff047e24 */ /* 0x000fe2000f8e00ff */
[----:B-1----:R-:W-:Y:S01]  /*7410*/  MOV R7, UR7 ;  /* 0x0000000700077c02 */ /* 0x002fe20008000f00 */
[----:B------:R-:W-:Y:S01]  /*7420*/  IMAD.U32 R6, RZ, RZ, UR6 ;  /* 0x00000006ff067e24 */ /* 0x000fe2000f8e00ff */
[----:B-----5:R-:W-:Y:S01]  /*7430*/  MOV R11, UR5 ;  /* 0x00000005000b7c02 */ /* 0x020fe20008000f00 */
[----:B------:R-:W-:Y:S02]  /*7440*/  IMAD.U32 R10, RZ, RZ, UR4 ;  /* 0x00000004ff0a7e24 */ /* 0x000fe4000f8e00ff */
[----:B------:R-:W-:Y:S07]  /*7450*/  LEPC R20, `(.L_x_128) ;  /* 0x000000001014794e */ /* 0x000fee0000000000 */
[----:B---34-:R-:W-:Y:S05]  /*7460*/  CALL.ABS.NOINC R2 ;  /* 0x0000000002007343 */ /* 0x018fea0003c00000 */
.L_x_128:
[----:B------:R-:W-:Y:S01]  /*7470*/  ISETP.NE.AND P6, PT, R111, RZ, PT ;  /* 0x000000ff6f00720c */ /* 0x000fe20003fc5270 */
[----:B------:R-:W-:Y:S05]  /*7480*/  WARPSYNC.ALL ;  /* 0x0000000000007948 */ /* 0x000fea0003800000 */
[----:B------:R-:W-:Y:S01]  /*7490*/  R2UR UR4, R48 ;  /* 0x00000000300472ca */ /* 0x000fe200000e0000 */
[----:B------:R-:W-:Y:S01]  /*74a0*/  BSSY.RECONVERGENT B0, `(.L_x_129) ;  /* 0x0000094000007945 */ /* 0x000fe20003800200 */
[----:B------:R-:W-:Y:S02]  /*74b0*/  MOV R50, UR51 ;  /* 0x0000003300327c02 */ /* 0x000fe40008000f00 */
[----:B-1--4-:R-:W-:Y:S02]  /*74c0*/  SHF.L.U32 R3, R56, 0x10, RZ ;  /* 0x0000001038037819 */ /* 0x012fe400000006ff */
[----:B------:R-:W-:Y:S02]  /*74d0*/  MOV R63, UR37 ;  /* 0x00000025003f7c02 */ /* 0x000fe40008000f00 */
[----:B------:R-:W-:Y:S02]  /*74e0*/  @P6 LEA R50, R50, UR48, 0x3 ;  /* 0x0000003032326c11 */ /* 0x000fe4000f8e18ff */
[----:B------:R-:W-:Y:S02]  /*74f0*/  LOP3.LUT R51, R57, 0xffff0000, RZ, 0xc0, !PT ;  /* 0xffff000039337812 */ /* 0x000fe400078ec0ff */
[----:B------:R-:W-:Y:S01]  /*7500*/  @P6 IADD3 R50, PT, PT, R50, 0xa0, RZ ;  /* 0x000000a032326810 */ /* 0x000fe20007ffe0ff */
[----:B------:R-:W1:Y:S01]  /*7510*/  LDTM.x32 R4, tmem[UR4+0x20] ;  /* 0x00002004000479ee */ /* 0x000e6200082c0000 */
[----:B------:R-:W-:Y:S02]  /*7520*/  ISETP.NE.AND P0, PT, R106, RZ, PT ;  /* 0x000000ff6a00720c */ /* 0x000fe40003f05270 */
[----:B------:R-:W-:Y:S02]  /*7530*/  @P6 PRMT R63, R63, 0x654, R50 ;  /* 0x000006543f3f6816 */ /* 0x000fe40000000032 */
[----:B------:R-:W-:Y:S01]  /*7540*/  SHF.L.U32 R50, R57, 0x10, RZ ;  /* 0x0000001039327819 */ /* 0x000fe200000006ff */
[C---:B-1----:R-:W-:Y:S01]  /*7550*/  FMUL R0, R47.reuse, R4 ;  /* 0x000000042f007220 */ /* 0x042fe20000400000 */
[----:B------:R-:W-:Y:S01]  /*7560*/  LOP3.LUT R4, R56, 0xffff0000, RZ, 0xc0, !PT ;  /* 0xffff000038047812 */ /* 0x000fe200078ec0ff */
[C---:B------:R-:W-:Y:S01]  /*7570*/  FMUL R2, R47.reuse, R5 ;  /* 0x000000052f027220 */ /* 0x040fe20000400000 */
[----:B------:R-:W-:Y:S01]  /*7580*/  FMUL R7, R47, R7 ;  /* 0x000000072f077220 */ /* 0x000fe20000400000 */
[----:B------:R-:W-:Y:S01]  /*7590*/  FFMA R0, R49, R3, R0 ;  /* 0x0000000331007223 */ /* 0x000fe20000000000 */
[----:B------:R-:W-:Y:S01]  /*75a0*/  FMUL R3, R47, R6 ;  /* 0x000000062f037220 */ /* 0x000fe20000400000 */
[----:B------:R-:W-:Y:S01]  /*75b0*/  FFMA R2, R49, R4, R2 ;  /* 0x0000000431027223 */ /* 0x000fe20000000002 */
[C---:B------:R-:W-:Y:S01]  /*75c0*/  FMUL R4, R47.reuse, R8 ;  /* 0x000000082f047220 */ /* 0x040fe20000400000 */
[C---:B------:R-:W-:Y:S01]  /*75d0*/  FMUL R8, R47.reuse, R12 ;  /* 0x0000000c2f087220 */ /* 0x040fe20000400000 */
[C---:B------:R-:W-:Y:S01]  /*75e0*/  FMUL R12, R47.reuse, R16 ;  /* 0x000000102f0c7220 */ /* 0x040fe20000400000 */
[C---:B------:R-:W-:Y:S01]  /*75f0*/  FMUL R16, R47.reuse, R20 ;  /* 0x000000142f107220 */ /* 0x040fe20000400000 */
[----:B------:R-:W-:Y:S01]  /*7600*/  F2FP.BF16.F32.PACK_AB R52, R2, R0 ;  /* 0x000000000234723e */ /* 0x000fe200000010ff */
[C---:B------:R-:W-:Y:S01]  /*7610*/  FMUL R20, R47.reuse, R24 ;  /* 0x000000182f147220 */ /* 0x040fe20000400000 */
[C---:B------:R-:W-:Y:S01]  /*7620*/  LOP3.LUT R0, R58.reuse, 0xffff0000, RZ, 0xc0, !PT ;  /* 0xffff00003a007812 */ /* 0x040fe200078ec0ff */
[----:B------:R-:W-:Y:S01]  /*7630*/  FMUL R24, R47, R28 ;  /* 0x0000001c2f187220 */ /* 0x000fe20000400000 */
[----:B------:R-:W-:Y:S01]  /*7640*/  SHF.L.U32 R2, R59, 0x10, RZ ;  /* 0x000000103b027819 */ /* 0x000fe200000006ff */
[C---:B------:R-:W-:Y:S01]  /*7650*/  FMUL R28, R47.reuse, R32 ;  /* 0x000000202f1c7220 */ /* 0x040fe20000400000 */
[----:B------:R-:W-:Y:S01]  /*7660*/  SHF.L.U32 R32, R58, 0x10, RZ ;  /* 0x000000103a207819 */ /* 0x000fe200000006ff */
[----:B------:R-:W-:Y:S01]  /*7670*/  FMUL R5, R47, R9 ;  /* 0x000000092f057220 */ /* 0x000fe20000400000 */
[C---:B------:R-:W-:Y:S01]  /*7680*/  FFMA R3, R49.reuse, R50, R3 ;  /* 0x0000003231037223 */ /* 0x040fe20000000003 */
[----:B------:R-:W-:Y:S01]  /*7690*/  FFMA R7, R49, R51, R7 ;  /* 0x0000003331077223 */ /* 0x000fe20000000007 */
[----:B------:R-:W-:Y:S01]  /*76a0*/  FMUL R6, R47, R10 ;  /* 0x0000000a2f067220 */ /* 0x000fe20000400000 */
[----:B------:R-:W-:Y:S01]  /*76b0*/  FFMA R4, R49, R32, R4 ;  /* 0x0000002031047223 */ /* 0x000fe20000000004 */
[----:B------:R-:W-:Y:S01]  /*76c0*/  LOP3.LUT R32, R59, 0xffff0000, RZ, 0xc0, !PT ;  /* 0xffff00003b207812 */ /* 0x000fe200078ec0ff */
[----:B------:R-:W-:Y:S01]  /*76d0*/  FFMA R5, R49, R0, R5 ;  /* 0x0000000031057223 */ /* 0x000fe20000000005 */
[C---:B------:R-:W-:Y:S01]  /*76e0*/  SHF.L.U32 R0, R64.reuse, 0x10, RZ ;  /* 0x0000001040007819 */ /* 0x040fe200000006ff */
[----:B------:R-:W-:Y:S01]  /*76f0*/  FMUL R11, R47, R11 ;  /* 0x0000000b2f0b7220 */ /* 0x000fe20000400000 */
[----:B------:R-:W-:Y:S01]  /*7700*/  F2FP.BF16.F32.PACK_AB R53, R7, R3 ;  /* 0x000000030735723e */ /* 0x000fe200000010ff */
[C---:B------:R-:W-:Y:S01]  /*7710*/  FFMA R6, R49.reuse, R2, R6 ;  /* 0x0000000231067223 */ /* 0x040fe20000000006 */
[----:B------:R-:W-:Y:S01]  /*7720*/  LOP3.LUT R2, R64, 0xffff0000, RZ, 0xc0, !PT ;  /* 0xffff000040027812 */ /* 0x000fe200078ec0ff */
[----:B------:R-:W-:Y:S01]  /*7730*/  FFMA R11, R49, R32, R11 ;  /* 0x00000020310b7223 */ /* 0x000fe2000000000b */
[----:B------:R-:W-:Y:S01]  /*7740*/  SHF.L.U32 R3, R65, 0x10, RZ ;  /* 0x0000001041037819 */ /* 0x000fe200000006ff */
[----:B------:R-:W-:Y:S01]  /*7750*/  FFMA R8, R49, R0, R8 ;  /* 0x0000000031087223 */ /* 0x000fe20000000008 */
[----:B------:R-:W-:Y:S01]  /*7760*/  LOP3.LUT R0, R65, 0xffff0000, RZ, 0xc0, !PT ;  /* 0xffff000041007812 */ /* 0x000fe200078ec0ff */
[----:B------:R-:W-:Y:S01]  /*7770*/  FMUL R9, R47, R13 ;  /* 0x0000000d2f097220 */ /* 0x000fe20000400000 */
[----:B------:R-:W-:Y:S01]  /*7780*/  F2FP.BF16.F32.PACK_AB R54, R5, R4 ;  /* 0x000000040536723e */ /* 0x000fe200000010ff */
[----:B------:R-:W-:Y:S01]  /*7790*/  FMUL R10, R47, R14 ;  /* 0x0000000e2f0a7220 */ /* 0x000fe20000400000 */
[----:B------:R-:W-:Y:S01]  /*77a0*/  F2FP.BF16.F32.PACK_AB R55, R11, R6 ;  /* 0x000000060b37723e */ /* 0x000fe200000010ff */
[----:B------:R-:W-:Y:S01]  /*77b0*/  FMUL R15, R47, R15 ;  /* 0x0000000f2f0f7220 */ /* 0x000fe20000400000 */
[----:B------:R-:W-:Y:S01]  /*77c0*/  SHF.L.U32 R4, R81, 0x10, RZ ;  /* 0x0000001051047819 */ /* 0x000fe200000006ff */
[C---:B------:R-:W-:Y:S01]  /*77d0*/  FFMA R9, R49.reuse, R2, R9 ;  /* 0x0000000231097223 */ /* 0x040fe20000000009 */
[C---:B------:R-:W-:Y:S01]  /*77e0*/  SHF.L.U32 R2, R66.reuse, 0x10, RZ ;  /* 0x0000001042027819 */ /* 0x040fe200000006ff */
[C---:B------:R-:W-:Y:S01]  /*77f0*/  FFMA R10, R49.reuse, R3, R10 ;  /* 0x00000003310a7223 */ /* 0x040fe2000000000a */
[----:B------:R-:W-:Y:S01]  /*7800*/  LOP3.LUT R3, R66, 0xffff0000, RZ, 0xc0, !PT ;  /* 0xffff000042037812 */ /* 0x000fe200078ec0ff */
[----:B------:R-:W-:Y:S01]  /*7810*/  FFMA R15, R49, R0, R15 ;  /* 0x00000000310f7223 */ /* 0x000fe2000000000f */
[----:B------:R-:W-:Y:S01]  /*7820*/  SHF.L.U32 R0, R67, 0x10, RZ ;  /* 0x0000001043007819 */ /* 0x000fe200000006ff */
[----:B------:R-:W-:Y:S01]  /*7830*/  FMUL R13, R47, R17 ;  /* 0x000000112f0d7220 */ /* 0x000fe20000400000 */
[----:B------:R-:W-:Y:S01]  /*7840*/  F2FP.BF16.F32.PACK_AB R8, R9, R8 ;  /* 0x000000080908723e */ /* 0x000fe200000010ff */
[----:B------:R-:W-:Y:S01]  /*7850*/  FMUL R14, R47, R18 ;  /* 0x000000122f0e7220 */ /* 0x000fe20000400000 */
[----:B------:R-:W-:Y:S01]  /*7860*/  F2FP.BF16.F32.PACK_AB R9, R15, R10 ;  /* 0x0000000a0f09723e */ /* 0x000fe200000010ff */
[----:B------:R-:W-:Y:S01]  /*7870*/  FFMA R12, R49, R2, R12 ;  /* 0x00000002310c7223 */ /* 0x000fe2000000000c */
[----:B------:R-:W-:Y:S01]  /*7880*/  LOP3.LUT R2, R67, 0xffff0000, RZ, 0xc0, !PT ;  /* 0xffff000043027812 */ /* 0x000fe200078ec0ff */
[----:B------:R-:W-:Y:S01]  /*7890*/  FFMA R13, R49, R3, R13 ;  /* 0x00000003310d7223 */ /* 0x000fe2000000000d */
[----:B------:R-:W-:Y:S01]  /*78a0*/  SHF.L.U32 R3, R73, 0x10, RZ ;  /* 0x0000001049037819 */ /* 0x000fe200000006ff */
[----:B------:R-:W-:Y:S01]  /*78b0*/  FFMA R14, R49, R0, R14 ;  /* 0x00000000310e7223 */ /* 0x000fe2000000000e */
[C---:B------:R-:W-:Y:S01]  /*78c0*/  SHF.L.U32 R0, R72.reuse, 0x10, RZ ;  /* 0x0000001048007819 */ /* 0x040fe200000006ff */
[----:B------:R-:W-:Y:S01]  /*78d0*/  FMUL R19, R47, R19 ;  /* 0x000000132f137220 */ /* 0x000fe20000400000 */
[----:B------:R-:W-:Y:S01]  /*78e0*/  F2FP.BF16.F32.PACK_AB R10, R13, R12 ;  /* 0x0000000c0d0a723e */ /* 0x000fe200000010ff */
[----:B------:R-:W-:Y:S01]  /*78f0*/  FMUL R17, R47, R21 ;  /* 0x000000152f117220 */ /* 0x000fe20000400000 */
[----:B------:R-:W-:Y:S01]  /*7900*/  LOP3.LUT R5, R83, 0xffff0000, RZ, 0xc0, !PT ;  /* 0xffff000053057812 */ /* 0x000fe200078ec0ff */
[C---:B------:R-:W-:Y:S01]  /*7910*/  FFMA R19, R49.reuse, R2, R19 ;  /* 0x0000000231137223 */ /* 0x040fe20000000013 */
[----:B------:R-:W-:Y:S01]  /*7920*/  LOP3.LUT R2, R72, 0xffff0000, RZ, 0xc0, !PT ;  /* 0xffff000048027812 */ /* 0x000fe200078ec0ff */
[----:B------:R1:W-:Y:S01]  /*7930*/  STS.128 [R104+0x2000], R52 ;  /* 0x0020003468007388 */ /* 0x0003e20000000c00 */
[----:B------:R-:W-:Y:S01]  /*7940*/  FFMA R16, R49, R0, R16 ;  /* 0x0000000031107223 */ /* 0x000fe20000000010 */
[----:B------:R-:W-:Y:S01]  /*7950*/  LOP3.LUT R0, R73, 0xffff0000, RZ, 0xc0, !PT ;  /* 0xffff000049007812 */ /* 0x000fe200078ec0ff */
[----:B------:R-:W-:Y:S01]  /*7960*/  FMUL R18, R47, R22 ;  /* 0x000000162f127220 */ /* 0x000fe20000400000 */
[----:B------:R-:W-:Y:S01]  /*7970*/  F2FP.BF16.F32.PACK_AB R11, R19, R14 ;  /* 0x0000000e130b723e */ /* 0x000fe200000010ff */
[----:B------:R-:W-:Y:S01]  /*7980*/  FMUL R23, R47, R23 ;  /* 0x000000172f177220 */ /* 0x000fe20000400000 */
[C---:B------:R-:W-:Y:S01]  /*7990*/  FFMA R17, R49.reuse, R2, R17 ;  /* 0x0000000231117223 */ /* 0x040fe20000000011 */
[C---:B------:R-:W-:Y:S01]  /*79a0*/  SHF.L.U32 R2, R74.reuse, 0x10, RZ ;  /* 0x000000104a027819 */ /* 0x040fe200000006ff */
[----:B------:R-:W-:Y:S01]  /*79b0*/  FFMA R18, R49, R3, R18 ;  /* 0x0000000331127223 */ /* 0x000fe20000000012 */
[----:B------:R-:W-:Y:S01]  /*79c0*/  SHF.L.U32 R3, R75, 0x10, RZ ;  /* 0x000000104b037819 */ /* 0x000fe200000006ff */
[----:B------:R1:W-:Y:S01]  /*79d0*/  STS.128 [R103+0x2010], R8 ;  /* 0x0020100867007388 */ /* 0x0003e20000000c00 */
[----:B------:R-:W-:Y:S01]  /*79e0*/  F2FP.BF16.F32.PACK_AB R16, R17, R16 ;  /* 0x000000101110723e */ /* 0x000fe200000010ff */
[----:B------:R-:W-:Y:S01]  /*79f0*/  FFMA R23, R49, R0, R23 ;  /* 0x0000000031177223 */ /* 0x000fe20000000017 */
[----:B------:R-:W-:Y:S01]  /*7a00*/  LOP3.LUT R0, R74, 0xffff0000, RZ, 0xc0, !PT ;  /* 0xffff00004a007812 */ /* 0x000fe200078ec0ff */
[C---:B------:R-:W-:Y:S01]  /*7a10*/  FMUL R21, R47.reuse, R25 ;  /* 0x000000192f157220 */ /* 0x040fe20000400000 */
[----:B------:R-:W-:Y:S01]  /*7a20*/  FMUL R22, R47, R26 ;  /* 0x0000001a2f167220 */ /* 0x000fe20000400000 */
[C---:B------:R-:W-:Y:S01]  /*7a30*/  FFMA R20, R49.reuse, R2, R20 ;  /* 0x0000000231147223 */ /* 0x040fe20000000014 */
[C---:B------:R-:W-:Y:S01]  /*7a40*/  SHF.L.U32 R2, R80.reuse, 0x10, RZ ;  /* 0x0000001050027819 */ /* 0x040fe200000006ff */
[----:B------:R-:W-:Y:S01]  /*7a50*/  FFMA R21, R49, R0, R21 ;  /* 0x0000000031157223 */ /* 0x000fe20000000015 */
[----:B------:R-:W-:Y:S01]  /*7a60*/  LOP3.LUT R0, R75, 0xffff0000, RZ, 0xc0, !PT ;  /* 0xffff00004b007812 */ /* 0x000fe200078ec0ff */
[----:B------:R-:W-:Y:S01]  /*7a70*/  FFMA R22, R49, R3, R22 ;  /* 0x0000000331167223 */ /* 0x000fe20000000016 */
[C---:B------:R-:W-:Y:S01]  /*7a80*/  FMUL R27, R47.reuse, R27 ;  /* 0x0000001b2f1b7220 */ /* 0x040fe20000400000 */
[----:B------:R-:W-:Y:S01]  /*7a90*/  LOP3.LUT R3, R80, 0xffff0000, RZ, 0xc0, !PT ;  /* 0xffff000050037812 */ /* 0x000fe200078ec0ff */
[C---:B------:R-:W-:Y:S01]  /*7aa0*/  FMUL R25, R47.reuse, R29 ;  /* 0x0000001d2f197220 */ /* 0x040fe20000400000 */
[----:B------:R-:W-:Y:S01]  /*7ab0*/  FMUL R26, R47, R30 ;  /* 0x0000001e2f1a7220 */ /* 0x000fe20000400000 */
[C---:B------:R-:W-:Y:S01]  /*7ac0*/  FFMA R27, R49.reuse, R0, R27 ;  /* 0x00000000311b7223 */ /* 0x040fe2000000001b */
[----:B------:R-:W-:Y:S01]  /*7ad0*/  FFMA R24, R49, R2, R24 ;  /* 0x0000000231187223 */ /* 0x000fe20000000018 */
[----:B------:R-:W-:Y:S01]  /*7ae0*/  LOP3.LUT R0, R81, 0xffff0000, RZ, 0xc0, !PT ;  /* 0xffff000051007812 */ /* 0x000fe200078ec0ff */
[----:B------:R-:W-:Y:S01]  /*7af0*/  FFMA R25, R49, R3, R25 ;  /* 0x0000000331197223 */ /* 0x000fe20000000019 */
[----:B------:R-:W-:Y:S01]  /*7b00*/  FMUL R31, R47, R31 ;  /* 0x0000001f2f1f7220 */ /* 0x000fe20000400000 */
[C---:B------:R-:W-:Y:S01]  /*7b10*/  SHF.L.U32 R2, R82.reuse, 0x10, RZ ;  /* 0x0000001052027819 */ /* 0x040fe200000006ff */
[----:B------:R-:W-:Y:S01]  /*7b20*/  FFMA R26, R49, R4, R26 ;  /* 0x00000004311a7223 */ /* 0x000fe2000000001a */
[----:B------:R-:W-:Y:S01]  /*7b30*/  LOP3.LUT R3, R82, 0xffff0000, RZ, 0xc0, !PT ;  /* 0xffff000052037812 */ /* 0x000fe200078ec0ff */
[----:B------:R-:W-:Y:S01]  /*7b40*/  FMUL R29, R47, R33 ;  /* 0x000000212f1d7220 */ /* 0x000fe20000400000 */
[----:B------:R-:W-:Y:S01]  /*7b50*/  SHF.L.U32 R4, R83, 0x10, RZ ;  /* 0x0000001053047819 */ /* 0x000fe200000006ff */
[----:B------:R-:W-:Y:S01]  /*7b60*/  FMUL R30, R47, R34 ;  /* 0x000000222f1e7220 */ /* 0x000fe20000400000 */
[----:B------:R-:W-:Y:S01]  /*7b70*/  F2FP.BF16.F32.PACK_AB R17, R23, R18 ;  /* 0x000000121711723e */ /* 0x000fe200000010ff */
[----:B------:R-:W-:Y:S01]  /*7b80*/  FFMA R31, R49, R0, R31 ;  /* 0x00000000311f7223 */ /* 0x000fe2000000001f */
[----:B------:R-:W-:Y:S01]  /*7b90*/  FMUL R35, R47, R35 ;  /* 0x000000232f237220 */ /* 0x000fe20000400000 */
[----:B------:R-:W-:Y:S01]  /*7ba0*/  F2FP.BF16.F32.PACK_AB R18, R21, R20 ;  /* 0x000000141512723e */ /* 0x000fe200000010ff */
[----:B------:R-:W-:Y:S01]  /*7bb0*/  FFMA R28, R49, R2, R28 ;  /* 0x00000002311c7223 */ /* 0x000fe2000000001c */
[----:B------:R-:W-:Y:S01]  /*7bc0*/  F2FP.BF16.F32.PACK_AB R19, R27, R22 ;  /* 0x000000161b13723e */ /* 0x000fe200000010ff */
[C---:B------:R-:W-:Y:S01]  /*7bd0*/  FFMA R29, R49.reuse, R3, R29 ;  /* 0x00000003311d7223 */ /* 0x040fe2000000001d */
[C---:B------:R-:W-:Y:S01]  /*7be0*/  FFMA R30, R49.reuse, R4, R30 ;  /* 0x00000004311e7223 */ /* 0x040fe2000000001e */
[----:B------:R-:W-:Y:S01]  /*7bf0*/  FFMA R35, R49, R5, R35 ;  /* 0x0000000531237223 */ /* 0x000fe20000000023 */
[----:B------:R-:W-:Y:S01]  /*7c00*/  F2FP.BF16.F32.PACK_AB R24, R25, R24 ;  /* 0x000000181918723e */ /* 0x000fe200000010ff */
[----:B------:R1:W-:Y:S01]  /*7c10*/  STS.128 [R102+0x2020], R16 ;  /* 0x0020201066007388 */ /* 0x0003e20000000c00 */
[----:B------:R-:W-:Y:S02]  /*7c20*/  F2FP.BF16.F32.PACK_AB R25, R31, R26 ;  /* 0x0000001a1f19723e */ /* 0x000fe400000010ff */
[----:B------:R-:W-:Y:S02]  /*7c30*/  F2FP.BF16.F32.PACK_AB R26, R29, R28 ;  /* 0x0000001c1d1a723e */ /* 0x000fe400000010ff */
[----:B------:R-:W-:Y:S02]  /*7c40*/  F2FP.BF16.F32.PACK_AB R27, R35, R30 ;  /* 0x0000001e231b723e */ /* 0x000fe400000010ff */
[----:B------:R-:W-:Y:S02]  /*7c50*/  LEA R0, R60, UR48, 0x3 ;  /* 0x000000303c007c11 */ /* 0x000fe4000f8e18ff */
[----:B------:R-:W-:Y:S01]  /*7c60*/  @P6 SHF.L.U32 R2, R101, 0x1f, RZ ;  /* 0x0000001f65026819 */ /* 0x000fe200000006ff */
        /* <DEDUP_REMOVED lines=9> */
[----:B------:R-:W-:Y:S02]  /*7d00*/  UIADD3 UR12, UP0, UPT, UR52, 0x680, URZ ;  /* 0x00000680340c7890 */ /* 0x000fe4000ff1e0ff */
[----:B------:R-:W-:Y:S02]  /*7d10*/  UIADD3 UR9, UPT, UPT, UR41, 0x20, URZ ;  /* 0x0000002029097890 */ /* 0x000fe4000fffe0ff */
[----:B------:R-:W-:Y:S02]  /*7d20*/  UIADD3 UR8, UPT, UPT, UR48, 0x2200, URZ ;  /* 0x0000220030087890 */ /* 0x000fe4000fffe0ff */
[----:B------:R-:W-:Y:S01]  /*7d30*/  UIADD3.X UR13, UPT, UPT, URZ, UR53, URZ, UP0, !UPT ;  /* 0x00000035ff0d7290 */ /* 0x000fe200087fe4ff */
[----:B------:R-:W-:Y:S01]  /*7d40*/  UMOV UR10, UR42 ;  /* 0x0000002a000a7c82 */ /* 0x000fe20008000000 */
[----:B------:R-:W-:Y:S01]  /*7d50*/  UMOV UR11, UR36 ;  /* 0x00000024000b7c82 */ /* 0x000fe20008000000 */
[----:B------:R-:W-:Y:S02]  /*7d60*/  UIADD3 UR5, UPT, UPT, UR41, 0xa0, URZ ;  /* 0x000000a029057890 */ /* 0x000fe4000fffe0ff */
[----:B------:R-:W-:Y:S01]  /*7d70*/  UIADD3 UR4, UPT, UPT, UR48, 0x3200, URZ ;  /* 0x0000320030047890 */ /* 0x000fe2000fffe0ff */
[----:B------:R-:W-:Y:S03]  /*7d80*/  UMOV UR6, UR42 ;  /* 0x0000002a00067c82 */ /* 0x000fe60008000000 */
[----:B------:R2:W-:Y:S01]  /*7d90*/  UTMASTG.3D [UR8], [UR12] ;  /* 0x000000080c0073b5 */ /* 0x0005e20008010000 */
[----:B------:R-:W-:Y:S04]  /*7da0*/  UMOV UR7, UR36 ;  /* 0x0000002400077c82 */ /* 0x000fe80008000000 */
[----:B------:R2:W-:Y:S01]  /*7db0*/  UTMASTG.3D [UR4], [UR12] ;  /* 0x000000040c0073b5 */ /* 0x0005e20008010000 */
[----:B------:R0:W-:Y:S01]  /*7dc0*/  UTMACMDFLUSH ;  /* 0x00000000000079b7 */ /* 0x0001e20000000000 */
[----:B--2---:R-:W-:Y:S04]  /*7dd0*/  DEPBAR.LE SB0, 0x1 ;  /* 0x000080400000791a */ /* 0x004fe80000000000 */
.L_x_130:
[----:B------:R-:W-:Y:S05]  /*7de0*/  BSYNC.RECONVERGENT B0 ;  /* 0x0000000000007941 */ /* 0x000fea0003800200 */
.L_x_129:
[----:B------:R-:W-:Y:S01]  /*7df0*/  BAR.SYNC.DEFER_BLOCKING 0x1, 0x80 ;  /* 0x0042000000007b1d */ /* 0x000fe20000010000 */
[----:B------:R-:W-:Y:S04]  /*7e00*/  UIADD3 UR40, UPT, UPT, UR51, 0x1, URZ ;  /* 0x0000000133287890 */ /* 0x000fe8000fffe0ff */
[----:B------:R-:W-:Y:S04]  /*7e10*/  UISETP.NE.AND UP0, UPT, UR40, 0x4, UPT ;  /* 0x000000042800788c */ /* 0x000fe8000bf05270 */
[----:B------:R-:W-:Y:S01]  /*7e20*/  USEL UR40, UR40, URZ, UP0 ;  /* 0x000000ff28287287 */ /* 0x000fe20008000000 */
[----:B------:R2:W-:Y:S01]  /*7e30*/  @P6 SYNCS.ARRIVE.TRANS64.RED.A1T0 RZ, [R63+URZ], RZ ;  /* 0x000000ff3fff69a7 */ /* 0x0005e200081004ff */
[----:B------:R-:W-:Y:S01]  /*7e40*/  BSSY B1, `(.L_x_131) ;  /* 0x0000017000017945 */ /* 0x000fe20003800000 */
[----:B------:R-:W4:Y:S02]  /*7e50*/  @P6 SYNCS.PHASECHK.TRANS64.TRYWAIT P0, [R0+URZ+0x80], R2 ;  /* 0x00008002000065a7 */ /* 0x000f2400080011ff */
[----:B----4-:R-:W-:Y:S01]  /*7e60*/  @P6 SEL R61, RZ, 0x1, !P0 ;  /* 0x00000001ff3d6807 */ /* 0x010fe20004000000 */
[----:B--2---:R-:W-:Y:S06]  /*7e70*/  @!P6 BRA `(.L_x_132) ;  /* 0x00000000004ce947 */ /* 0x004fec0003800000 */
        /* <DEDUP_REMOVED lines=9> */
[----:B------:R-:W-:Y:S04]  /*7f10*/  SHF.L.U32 R6, R101, 0x1f, RZ ;  /* 0x0000001f65067819 */ /* 0x000fe800000006ff */
[----:B------:R-:W2:Y:S02]  /*7f20*/  SYNCS.PHASECHK.TRANS64.TRYWAIT P0, [R0+URZ+0x80], R6 ;  /* 0x00008006000075a7 */ /* 0x000ea400080011ff */
[----:B--2---:R-:W-:Y:S05]  /*7f30*/  @!P0 BRA `(.L_x_135) ;  /* 0x0000002800388947 */ /* 0x004fea0003800000 */
.L_x_134:
[----:B------:R-:W-:Y:S05]  /*7f40*/  BSYNC B0 ;  /* 0x0000000000007941 */ /* 0x000fea0003800000 */
.L_x_133:
[----:B------:R-:W-:Y:S02]  /*7f50*/  ISETP.NE.AND P0, PT, R62, RZ, PT ;  /* 0x000000ff3e00720c */ /* 0x000fe40003f05270 */
[----:B------:R-:W-:Y:S11]  /*7f60*/  IADD3 R60, PT, PT, R60, 0x1, RZ ;  /* 0x000000013c3c7810 */ /* 0x000ff60007ffe0ff */
[----:B------:R4:W1:Y:S04]  /*7f70*/  @P0 LDS.128 R56, [R5] ;  /* 0x0000000005380984 */ /* 0x0008680000000c00 */
[----:B------:R4:W1:Y:S04]  /*7f80*/  @P0 LDS.128 R64, [R4+0x10] ;  /* 0x0000100004400984 */ /* 0x0008680000000c00 */
[----:B------:R4:W1:Y:S04]  /*7f90*/  @P0 LDS.128 R72, [R3+0x20] ;  /* 0x0000200003480984 */ /* 0x0008680000000c00 */
[----:B------:R4:W1:Y:S02]  /*7fa0*/  @P0 LDS.128 R80, [R2+0x30] ;  /* 0x0000300002500984 */ /* 0x0008640000000c00 */
.L_x_132:
[----:B------:R-:W-:Y:S05]  /*7fb0*/  BSYNC B1 ;  /* 0x0000000000017941 */ /* 0x000fea0003800000 */
.L_x_131:
        /* <DEDUP_REMOVED lines=21> */
.L_x_136:
        /* <DEDUP_REMOVED lines=151> */
.L_x_138:
[----:B------:R-:W-:Y:S05]  /*8a80*/  BSYNC.RECONVERGENT B0 ;  /* 0x0000000000007941 */ /* 0x000fea0003800200 */
.L_x_137:
        /* <DEDUP_REMOVED lines=21> */
.L_x_142:
[----:B------:R-:W-:Y:S05]  /*8be0*/  BSYNC B0 ;  /* 0x0000000000007941 */ /* 0x000fea0003800000 */
.L_x_141:
[----:B------:R-:W-:Y:S11]  /*8bf0*/  ISETP.NE.AND P0, PT, R62, RZ, PT ;  /* 0x000000ff3e00720c */ /* 0x000ff60003f05270 */
[----:B------:R-:W-:Y:S02]  /*8c00*/  @!UPT UIADD3 URZ, UPT, UPT, URZ, URZ, URZ ;  /* 0x000000fffffff290 */ /* 0x000fe4000fffe0ff */
[----:B------:R4:W1:Y:S04]  /*8c10*/  @P0 LDS.128 R56, [R4] ;  /* 0x0000000004380984 */ /* 0x0008680000000c00 */
[----:B------:R4:W1:Y:S04]  /*8c20*/  @P0 LDS.128 R64, [R3+0x10] ;  /* 0x0000100003400984 */ /* 0x0008680000000c00 */
[----:B------:R4:W1:Y:S04]  /*8c30*/  @P0 LDS.128 R72, [R2+0x20] ;  /* 0x0000200002480984 */ /* 0x0008680000000c00 */
[----:B------:R4:W1:Y:S02]  /*8c40*/  @P0 LDS.128 R80, [R60+0x30] ;  /* 0x000030003c500984 */ /* 0x0008640000000c00 */
.L_x_140:
[----:B------:R-:W-:Y:S05]  /*8c50*/  BSYNC B1 ;  /* 0x0000000000017941 */ /* 0x000fea0003800000 */
.L_x_139:
        /* <DEDUP_REMOVED lines=21> */
.L_x_144:
[----:B------:R-:W-:Y:S01]  /*8db0*/  ISETP.NE.AND P0, PT, R106, RZ, PT ;  /* 0x000000ff6a00720c */ /* 0x000fe20003f05270 */
[----:B------:R-:W-:Y:S05]  /*8dc0*/  WARPSYNC.ALL ;  /* 0x0000000000007948 */ /* 0x000fea0003800000 */
[----:B------:R-:W-:Y:S01]  /*8dd0*/  R2UR UR4, R48 ;  /* 0x00000000300472ca */ /* 0x000fe200000e0000 */
[----:B------:R-:W-:Y:S01]  /*8de0*/  BSSY.RECONVERGENT B0, `(.L_x_145) ;  /* 0x0000090000007945 */ /* 0x000fe20003800200 */
[C---:B-1----:R-:W-:Y:S02]  /*8df0*/  SHF.L.U32 R48, R56.reuse, 0x10, RZ ;  /* 0x0000001038307819 */ /* 0x042fe400000006ff */
[----:B------:R-:W-:Y:S02]  /*8e00*/  LOP3.LUT R50, R56, 0xffff0000, RZ, 0xc0, !PT ;  /* 0xffff000038327812 */ /* 0x000fe400078ec0ff */
[C---:B------:R-:W-:Y:S02]  /*8e10*/  SHF.L.U32 R51, R57.reuse, 0x10, RZ ;  /* 0x0000001039337819 */ /* 0x040fe400000006ff */
[----:B------:R-:W-:Y:S02]  /*8e20*/  LOP3.LUT R52, R57, 0xffff0000, RZ, 0xc0, !PT ;  /* 0xffff000039347812 */ /* 0x000fe400078ec0ff */
[C---:B------:R-:W-:Y:S02]  /*8e30*/  SHF.L.U32 R53, R58.reuse, 0x10, RZ ;  /* 0x000000103a357819 */ /* 0x040fe400000006ff */
[----:B------:R-:W-:Y:S01]  /*8e40*/  LOP3.LUT R54, R58, 0xffff0000, RZ, 0xc0, !PT ;  /* 0xffff00003a367812 */ /* 0x000fe200078ec0ff */
[----:B----4-:R-:W1:Y:S01]  /*8e50*/  LDTM.x32 R4, tmem[UR4+0x60] ;  /* 0x00006004000479ee */ /* 0x010e6200082c0000 */
[C---:B------:R-:W-:Y:S01]  /*8e60*/  SHF.L.U32 R55, R59.reuse, 0x10, RZ ;  /* 0x000000103b377819 */ /* 0x040fe200000006ff */
[----:B------:R-:W-:Y:S01]  /*8e70*/  NOP ;  /* 0x0000000000007918 */ /* 0x000fe20000000000 */
[----:B------:R-:W-:Y:S02]  /*8e80*/  LOP3.LUT R56, R59, 0xffff0000, RZ, 0xc0, !PT ;  /* 0xffff00003b387812 */ /* 0x000fe400078ec0ff */
[C---:B------:R-:W-:Y:S02]  /*8e90*/  SHF.L.U32 R57, R64.reuse, 0x10, RZ ;  /* 0x0000001040397819 */ /* 0x040fe400000006ff */
[----:B------:R-:W-:Y:S02]  /*8ea0*/  LOP3.LUT R58, R64, 0xffff0000, RZ, 0xc0, !PT ;  /* 0xffff0000403a7812 */ /* 0x000fe400078ec0ff */
[C---:B------:R-:W-:Y:S02]  /*8eb0*/  SHF.L.U32 R59, R65.reuse, 0x10, RZ ;  /* 0x00000010413b7819 */ /* 0x040fe400000006ff */
[----:B------:R-:W-:Y:S02]  /*8ec0*/  LOP3.LUT R60, R65, 0xffff0000, RZ, 0xc0, !PT ;  /* 0xffff0000413c7812 */ /* 0x000fe400078ec0ff */
[C---:B------:R-:W-:Y:S02]  /*8ed0*/  SHF.L.U32 R61, R66.reuse, 0x10, RZ ;  /* 0x00000010423d7819 */ /* 0x040fe400000006ff */
[----:B------:R-:W-:Y:S02]  /*8ee0*/  LOP3.LUT R62, R66, 0xffff0000, RZ, 0xc0, !PT ;  /* 0xffff0000423e7812 */ /* 0x000fe400078ec0ff */
[C---:B------:R-:W-:Y:S02]  /*8ef0*/  SHF.L.U32 R63, R67.reuse, 0x10, RZ ;  /* 0x00000010433f7819 */ /* 0x040fe400000006ff */
[----:B------:R-:W-:Y:S02]  /*8f00*/  IADD3 R112, PT, PT, R112, 0x110, RZ ;  /* 0x0000011070707810 */ /* 0x000fe40007ffe0ff */
[----:B------:R-:W-:Y:S02]  /*8f10*/  LOP3.LUT R64, R67, 0xffff0000, RZ, 0xc0, !PT ;  /* 0xffff000043407812 */ /* 0x000fe400078ec0ff */
[C---:B------:R-:W-:Y:S01]  /*8f20*/  SHF.L.U32 R65, R72.reuse, 0x10, RZ ;  /* 0x0000001048417819 */ /* 0x040fe200000006ff */
[C---:B-1----:R-:W-:Y:S01]  /*8f30*/  FMUL R4, R47.reuse, R4 ;  /* 0x000000042f047220 */ /* 0x042fe20000400000 */
[----:B------:R-:W-:Y:S01]  /*8f40*/  LOP3.LUT R66, R72, 0xffff0000, RZ, 0xc0, !PT ;  /* 0xffff000048427812 */ /* 0x000fe200078ec0ff */
[----:B------:R-:W-:Y:S01]  /*8f50*/  FMUL R5, R47, R5 ;  /* 0x000000052f057220 */ /* 0x000fe20000400000 */
[----:B------:R-:W-:Y:S01]  /*8f60*/  LOP3.LUT R112, R112, 0xfefffff8, RZ, 0xc0, !PT ;  /* 0xfefffff870707812 */ /* 0x000fe200078ec0ff */
[----:B------:R-:W-:Y:S01]  /*8f70*/  FFMA R4, R49, R48, R4 ;  /* 0x0000003031047223 */ /* 0x000fe20000000004 */
[----:B------:R-:W-:Y:S01]  /*8f80*/  FMUL R6, R47, R6 ;  /* 0x000000062f067220 */ /* 0x000fe20000400000 */
[----:B------:R-:W-:Y:S01]  /*8f90*/  FFMA R5, R49, R50, R5 ;  /* 0x0000003231057223 */ /* 0x000fe20000000005 */
[----:B------:R-:W-:Y:S01]  /*8fa0*/  SHF.L.U32 R67, R73, 0x10, RZ ;  /* 0x0000001049437819 */ /* 0x000fe200000006ff */
[----:B------:R1:W-:Y:S01]  /*8fb0*/  SYNCS.ARRIVE.TRANS64.RED.A1T0 RZ, [R112+URZ], RZ ;  /* 0x000000ff70ff79a7 */ /* 0x0003e200081004ff */
[----:B------:R-:W-:Y:S01]  /*8fc0*/  FFMA R6, R49, R51, R6 ;  /* 0x0000003331067223 */ /* 0x000fe20000000006 */
[----:B------:R-:W-:Y:S01]  /*8fd0*/  FMUL R7, R47, R7 ;  /* 0x000000072f077220 */ /* 0x000fe20000400000 */
[----:B------:R-:W-:Y:S01]  /*8fe0*/  F2FP.BF16.F32.PACK_AB R4, R5, R4 ;  /* 0x000000040504723e */ /* 0x000fe200000010ff */
[C---:B------:R-:W-:Y:S01]  /*8ff0*/  FMUL R8, R47.reuse, R8 ;  /* 0x000000082f087220 */ /* 0x040fe20000400000 */
[----:B------:R-:W-:Y:S01]  /*9000*/  FMUL R9, R47, R9 ;  /* 0x000000092f097220 */ /* 0x000fe20000400000 */
[----:B------:R-:W-:Y:S01]  /*9010*/  LOP3.LUT R68, R73, 0xffff0000, RZ, 0xc0, !PT ;  /* 0xffff000049447812 */ /* 0x000fe200078ec0ff */
[C---:B------:R-:W-:Y:S01]  /*9020*/  FFMA R7, R49.reuse, R52, R7 ;  /* 0x0000003431077223 */ /* 0x040fe20000000007 */
[C---:B------:R-:W-:Y:S01]  /*9030*/  FFMA R8, R49.reuse, R53, R8 ;  /* 0x0000003531087223 */ /* 0x040fe20000000008 */
[C---:B------:R-:W-:Y:S01]  /*9040*/  SHF.L.U32 R69, R74.reuse, 0x10, RZ ;  /* 0x000000104a457819 */ /* 0x040fe200000006ff */
[----:B------:R-:W-:Y:S01]  /*9050*/  FFMA R9, R49, R54, R9 ;  /* 0x0000003631097223 */ /* 0x000fe20000000009 */
[----:B------:R-:W-:Y:S01]  /*9060*/  FMUL R10, R47, R10 ;  /* 0x0000000a2f0a7220 */ /* 0x000fe20000400000 */
[----:B------:R-:W-:Y:S01]  /*9070*/  F2FP.BF16.F32.PACK_AB R5, R7, R6 ;  /* 0x000000060705723e */ /* 0x000fe200000010ff */
[C---:B------:R-:W-:Y:S01]  /*9080*/  FMUL R11, R47.reuse, R11 ;  /* 0x0000000b2f0b7220 */ /* 0x040fe20000400000 */
[----:B------:R-:W-:Y:S01]  /*9090*/  FMUL R0, R47, R12 ;  /* 0x0000000c2f007220 */ /* 0x000fe20000400000 */
[----:B------:R-:W-:Y:S01]  /*90a0*/  F2FP.BF16.F32.PACK_AB R6, R9, R8 ;  /* 0x000000080906723e */ /* 0x000fe200000010ff */
[C---:B------:R-:W-:Y:S01]  /*90b0*/  FFMA R10, R49.reuse, R55, R10 ;  /* 0x00000037310a7223 */ /* 0x040fe2000000000a */
[C---:B------:R-:W-:Y:S01]  /*90c0*/  FFMA R11, R49.reuse, R56, R11 ;  /* 0x00000038310b7223 */ /* 0x040fe2000000000b */
[----:B------:R-:W-:Y:S01]  /*90d0*/  LOP3.LUT R70, R74, 0xffff0000, RZ, 0xc0, !PT ;  /* 0xffff00004a467812 */ /* 0x000fe200078ec0ff */
[----:B------:R-:W-:Y:S01]  /*90e0*/  FFMA R0, R49, R57, R0 ;  /* 0x0000003931007223 */ /* 0x000fe20000000000 */
[----:B------:R-:W-:Y:S01]  /*90f0*/  FMUL R2, R47, R13 ;  /* 0x0000000d2f027220 */ /* 0x000fe20000400000 */
[----:B------:R-:W-:Y:S01]  /*9100*/  SHF.L.U32 R71, R75, 0x10, RZ ;  /* 0x000000104b477819 */ /* 0x000fe200000006ff */
[----:B------:R-:W-:Y:S01]  /*9110*/  FMUL R3, R47, R14 ;  /* 0x0000000e2f037220 */ /* 0x000fe20000400000 */
[----:B------:R-:W-:Y:S01]  /*9120*/  F2FP.BF16.F32.PACK_AB R7, R11, R10 ;  /* 0x0000000a0b07723e */ /* 0x000fe200000010ff */
[----:B------:R-:W-:Y:S01]  /*9130*/  FFMA R2, R49, R58, R2 ;  /* 0x0000003a31027223 */ /* 0x000fe20000000002 */
[C---:B------:R-:W-:Y:S01]  /*9140*/  FMUL R15, R47.reuse, R15 ;  /* 0x0000000f2f0f7220 */ /* 0x040fe20000400000 */
[C---:B------:R-:W-:Y:S01]  /*9150*/  FMUL R12, R47.reuse, R16 ;  /* 0x000000102f0c7220 */ /* 0x040fe20000400000 */
[----:B------:R-:W-:Y:S01]  /*9160*/  FMUL R13, R47, R17 ;  /* 0x000000112f0d7220 */ /* 0x000fe20000400000 */
[----:B------:R1:W-:Y:S01]  /*9170*/  STS.128 [R104+0x6000], R4 ;  /* 0x0060000468007388 */ /* 0x0003e20000000c00 */
[----:B------:R-:W-:Y:S01]  /*9180*/  LOP3.LUT R72, R75, 0xffff0000, RZ, 0xc0, !PT ;  /* 0xffff00004b487812 */ /* 0x000fe200078ec0ff */
[C---:B------:R-:W-:Y:S01]  /*9190*/  FFMA R3, R49.reuse, R59, R3 ;  /* 0x0000003b31037223 */ /* 0x040fe20000000003 */
[----:B------:R-:W-:Y:S01]  /*91a0*/  SHF.L.U32 R73, R80, 0x10, RZ ;  /* 0x0000001050497819 */ /* 0x000fe200000006ff */
[C---:B------:R-:W-:Y:S01]  /*91b0*/  FFMA R15, R49.reuse, R60, R15 ;  /* 0x0000003c310f7223 */ /* 0x040fe2000000000f */
[----:B------:R-:W-:Y:S01]  /*91c0*/  F2FP.BF16.F32.PACK_AB R8, R2, R0 ;  /* 0x000000000208723e */ /* 0x000fe200000010ff */
[C---:B------:R-:W-:Y:S01]  /*91d0*/  FFMA R12, R49.reuse, R61, R12 ;  /* 0x0000003d310c7223 */ /* 0x040fe2000000000c */
[----:B------:R-:W-:Y:S01]  /*91e0*/  FFMA R13, R49, R62, R13 ;  /* 0x0000003e310d7223 */ /* 0x000fe2000000000d */
[C---:B------:R-:W-:Y:S01]  /*91f0*/  FMUL R14, R47.reuse, R18 ;  /* 0x000000122f0e7220 */ /* 0x040fe20000400000 */
[C---:B------:R-:W-:Y:S01]  /*9200*/  FMUL R19, R47.reuse, R19 ;  /* 0x000000132f137220 */ /* 0x040fe20000400000 */
[C---:B------:R-:W-:Y:S01]  /*9210*/  FMUL R16, R47.reuse, R20 ;  /* 0x000000142f107220 */ /* 0x040fe20000400000 */
[----:B------:R-:W-:Y:S01]  /*9220*/  FMUL R17, R47, R21 ;  /* 0x000000152f117220 */ /* 0x000fe20000400000 */
[----:B------:R-:W-:Y:S01]  /*9230*/  FFMA R14, R49, R63, R14 ;  /* 0x0000003f310e7223 */ /* 0x000fe2000000000e */
        /* <DEDUP_REMOVED lines=11> */
[----:B------:R-:W-:Y:S01]  /*92f0*/  F2FP.BF16.F32.PACK_AB R9, R15, R3 ;  /* 0x000000030f09723e */ /* 0x000fe200000010ff */
[----:B------:R-:W-:Y:S01]  /*9300*/  FFMA R20, R49, R69, R20 ;  /* 0x0000004531147223 */ /* 0x000fe20000000014 */
[----:B------:R-:W-:Y:S01]  /*9310*/  F2FP.BF16.F32.PACK_AB R10, R13, R12 ;  /* 0x0000000c0d0a723e */ /* 0x000fe200000010ff */
[----:B------:R-:W-:Y:S01]  /*9320*/  FMUL R24, R47, R28 ;  /* 0x0000001c2f187220 */ /* 0x000fe20000400000 */
[----:B------:R-:W-:Y:S01]  /*9330*/  F2FP.BF16.F32.PACK_AB R11, R19, R14 ;  /* 0x0000000e130b723e */ /* 0x000fe200000010ff */
[----:B------:R-:W-:Y:S01]  /*9340*/  FFMA R21, R49, R70, R21 ;  /* 0x0000004631157223 */ /* 0x000fe20000000015 */
[----:B------:R-:W-:Y:S01]  /*9350*/  LOP3.LUT R74, R80, 0xffff0000, RZ, 0xc0, !PT ;  /* 0xffff0000504a7812 */ /* 0x000fe200078ec0ff */
[----:B------:R-:W-:Y:S01]  /*9360*/  FMUL R25, R47, R29 ;  /* 0x0000001d2f197220 */ /* 0x000fe20000400000 */
[----:B------:R-:W-:Y:S01]  /*9370*/  SHF.L.U32 R75, R81, 0x10, RZ ;  /* 0x00000010514b7819 */ /* 0x000fe200000006ff */
[----:B------:R1:W-:Y:S01]  /*9380*/  STS.128 [R103+0x6010], R8 ;  /* 0x0060100867007388 */ /* 0x0003e20000000c00 */
[----:B------:R-:W-:Y:S01]  /*9390*/  FFMA R22, R49, R71, R22 ;  /* 0x0000004731167223 */ /* 0x000fe20000000016 */
[----:B------:R-:W-:Y:S01]  /*93a0*/  LOP3.LUT R76, R81, 0xffff0000, RZ, 0xc0, !PT ;  /* 0xffff0000514c7812 */ /* 0x000fe200078ec0ff */
[----:B------:R-:W-:Y:S01]  /*93b0*/  FMUL R26, R47, R30 ;  /* 0x0000001e2f1a7220 */ /* 0x000fe20000400000 */
[----:B------:R-:W-:Y:S01]  /*93c0*/  FFMA R27, R49, R72, R27 ;  /* 0x00000048311b7223 */ /* 0x000fe2000000001b */
[C---:B------:R-:W-:Y:S01]  /*93d0*/  SHF.L.U32 R77, R82.reuse, 0x10, RZ ;  /* 0x00000010524d7819 */ /* 0x040fe200000006ff */
[----:B------:R-:W-:Y:S01]  /*93e0*/  FMUL R31, R47, R31 ;  /* 0x0000001f2f1f7220 */ /* 0x000fe20000400000 */
[----:B------:R-:W-:Y:S01]  /*93f0*/  FFMA R24, R49, R73, R24 ;  /* 0x0000004931187223 */ /* 0x000fe20000000018 */
[----:B------:R-:W-:Y:S01]  /*9400*/  LOP3.LUT R78, R82, 0xffff0000, RZ, 0xc0, !PT ;  /* 0xffff0000524e7812 */ /* 0x000fe200078ec0ff */
[----:B------:R-:W-:Y:S01]  /*9410*/  FMUL R28, R47, R32 ;  /* 0x000000202f1c7220 */ /* 0x000fe20000400000 */
[----:B------:R-:W-:Y:S01]  /*9420*/  FFMA R25, R49, R74, R25 ;  /* 0x0000004a31197223 */ /* 0x000fe20000000019 */
[----:B------:R-:W-:Y:S01]  /*9430*/  SHF.L.U32 R79, R83, 0x10, RZ ;  /* 0x00000010534f7819 */ /* 0x000fe200000006ff */
[----:B------:R-:W-:Y:S01]  /*9440*/  FMUL R29, R47, R33 ;  /* 0x000000212f1d7220 */ /* 0x000fe20000400000 */
[----:B------:R-:W-:Y:S01]  /*9450*/  F2FP.BF16.F32.PACK_AB R16, R17, R16 ;  /* 0x000000101110723e */ /* 0x000fe200000010ff */
[----:B------:R-:W-:Y:S01]  /*9460*/  FFMA R26, R49, R75, R26 ;  /* 0x0000004b311a7223 */ /* 0x000fe2000000001a */
[----:B------:R-:W-:Y:S01]  /*9470*/  LOP3.LUT R80, R83, 0xffff0000, RZ, 0xc0, !PT ;  /* 0xffff000053507812 */ /* 0x000fe200078ec0ff */
        /* <DEDUP_REMOVED lines=38> */
.L_x_146:
[----:B------:R-:W-:Y:S05]  /*96e0*/  BSYNC.RECONVERGENT B0 ;  /* 0x0000000000007941 */ /* 0x000fea0003800200 */
.L_x_145:
[----:B------:R-:W-:Y:S01]  /*96f0*/  BAR.SYNC.DEFER_BLOCKING 0x1, 0x80 ;  /* 0x0042000000007b1d */ /* 0x000fe20000010000 */
[----:B------:R-:W-:Y:S01]  /*9700*/  UISETP.NE.AND UP0, UPT, UR49, -0x4, UPT ;  /* 0xfffffffc3100788c */ /* 0x000fe2000bf05270 */
[----:B------:R-:W-:Y:S08]  /*9710*/  IADD3 R45, PT, PT, R45, 0x1, RZ ;  /* 0x000000012d2d7810 */ /* 0x000ff00007ffe0ff */
[----:B------:R-:W-:Y:S05]  /*9720*/  BRA.U !UP0, `(.L_x_147) ;  /* 0x0000000108287547 */ /* 0x000fea000b800000 */
[----:B------:R-:W-:Y:S01]  /*9730*/  ISETP.NE.AND P0, PT, R111, RZ, PT ;  /* 0x000000ff6f00720c */ /* 0x000fe20003f05270 */
[----:B------:R-:W-:Y:S01]  /*9740*/  IMAD.U32 R2, RZ, RZ, UR51 ;  /* 0x00000033ff027e24 */ /* 0x000fe2000f8e00ff */
[----:B------:R-:W-:Y:S01]  /*9750*/  UIADD3 UR51, UPT, UPT, UR51, 0x1, URZ ;  /* 0x0000000133337890 */ /* 0x000fe2000fffe0ff */
[----:B------:R-:W-:Y:S03]  /*9760*/  IMAD.U32 R0, RZ, RZ, UR37 ;  /* 0x00000025ff007e24 */ /* 0x000fe6000f8e00ff */
[----:B------:R-:W-:Y:S04]  /*9770*/  UISETP.NE.AND UP0, UPT, UR51, 0x4, UPT ;  /* 0x000000043300788c */ /* 0x000fe8000bf05270 */
[----:B------:R-:W-:Y:S03]  /*9780*/  USEL UR51, UR51, URZ, UP0 ;  /* 0x000000ff33337287 */ /* 0x000fe60008000000 */
[----:B------:R-:W-:Y:S05]  /*9790*/  @P0 LEA R2, R2, UR48, 0x3 ;  /* 0x0000003002020c11 */ /* 0x000fea000f8e18ff */
[----:B------:R-:W-:Y:S05]  /*97a0*/  @P0 VIADD R2, R2, 0xa0 ;  /* 0x000000a002020836 */ /* 0x000fea0000000000 */
[----:B------:R-:W-:Y:S04]  /*97b0*/  @P0 PRMT R0, R0, 0x654, R2 ;  /* 0x0000065400000816 */ /* 0x000fe80000000002 */
[----:B------:R2:W-:Y:S03]  /*97c0*/  @P0 SYNCS.ARRIVE.TRANS64.RED.A1T0 RZ, [R0+URZ], RZ ;  /* 0x000000ff00ff09a7 */ /* 0x0005e600081004ff */
.L_x_147:
[----:B------:R-:W-:Y:S01]  /*97d0*/  ISETP.NE.AND P2, PT, R107, RZ, PT ;  /* 0x000000ff6b00720c */ /* 0x000fe20003f45270 */
[----:B------:R-:W-:Y:S01]  /*97e0*/  UIADD3 UR49, UPT, UPT, UR49, 0x4, URZ ;  /* 0x0000000431317890 */ /* 0x000fe2000fffe0ff */
[----:B------:R-:W-:Y:S01]  /*97f0*/  ISETP.NE.AND P0, PT, R109, 0x2, PT ;  /* 0x000000026d00780c */ /* 0x000fe20003f05270 */
[----:B------:R-:W-:Y:S01]  /*9800*/  IMAD.IADD R15, R43, 0x1, R90 ;  /* 0x000000012b0f7824 */ /* 0x000fe200078e025a */
[----:B------:R-:W-:Y:S01]  /*9810*/  ISETP.NE.AND P1, PT, R45, 0x4, PT ;  /* 0x000000042d00780c */ /* 0x000fe20003f25270 */
[----:B------:R-:W-:Y:S01]  /*9820*/  IMAD.IADD R14, R44, 0x1, R91 ;  /* 0x000000012c0e7824 */ /* 0x000fe200078e025b */
[----:B------:R-:W-:Y:S02]  /*9830*/  SEL R2, RZ, 0x1, P0 ;  /* 0x00000001ff027807 */ /* 0x000fe40000000000 */
[----:B--2---:R-:W-:Y:S02]  /*9840*/  SEL R0, RZ, 0x1, P1 ;  /* 0x00000001ff007807 */ /* 0x004fe40000800000 */
[----:B------:R-:W-:Y:S02]  /*9850*/  LOP3.LUT R99, R99, R2, RZ, 0x3c, !PT ;  /* 0x0000000263637212 */ /* 0x000fe400078e3cff */
[----:B------:R-:W-:Y:S02]  /*9860*/  LOP3.LUT R100, R100, R0, RZ, 0x3c, !PT ;  /* 0x0000000064647212 */ /* 0x000fe400078e3cff */
[----:B------:R-:W-:Y:S02]  /*9870*/  @P2 R2UR UR36, R98 ;  /* 0x00000000622422ca */ /* 0x000fe400000e0000 */
[----:B------:R-:W-:Y:S02]  /*9880*/  SEL R109, R109, RZ, P0 ;  /* 0x000000ff6d6d7207 */ /* 0x000fe40000000000 */
[----:B------:R-:W-:Y:S01]  /*9890*/  SEL R45, R45, RZ, P1 ;  /* 0x000000ff2d2d7207 */ /* 0x000fe20000800000 */
[----:B------:R-:W-:Y:S10]  /*98a0*/  @P2 BRA `(.L_x_148) ;  /* 0xffffffc000082947 */ /* 0x000ff4000383ffff */
[----:B------:R-:W-:-:S09]  /*98b0*/  UISETP.NE.AND UP0, UPT, UR50, URZ, UPT ;  /* 0x000000ff3200728c */ /* 0x000fd2000bf05270 */
[----:B------:R-:W-:Y:S05]  /*98c0*/  BRA.U !UP0, `(.L_x_149) ;  /* 0x0000000108487547 */ /* 0x000fea000b800000 */
[----:B------:R-:W2:Y:S02]  /*98d0*/  LDCU.64 UR4, c[0x0][0x890] ;  /* 0x00011200ff0477ac */ /* 0x000ea40008000a00 */
[----:B--2---:R-:W-:-:S04]  /*98e0*/  UISETP.NE.U32.AND UP0, UPT, UR4, URZ, UPT ;  /* 0x000000ff0400728c */ /* 0x004fc8000bf05070 */
[----:B------:R-:W-:-:S09]  /*98f0*/  UISETP.NE.AND.EX UP0, UPT, UR5, URZ, UPT, UP0 ;  /* 0x000000ff0500728c */ /* 0x000fd2000bf05300 */
[----:B------:R-:W-:Y:S05]  /*9900*/  BRA.U UP0, `(.L_x_150) ;  /* 0x00000001000c7547 */ /* 0x000fea000b800000 */
[----:B------:R-:W-:-:S13]  /*9910*/  FSETP.NEU.AND P0, PT, R49, RZ, PT ;  /* 0x000000ff3100720b */ /* 0x000fda0003f0d000 */
[----:B------:R-:W-:Y:S05]  /*9920*/  @!P0 EXIT ;  /* 0x000000000000894d */ /* 0x000fea0003800000 */
[----:B------:R-:W-:Y:S05]  /*9930*/  BRA `(.L_x_149) ;  /* 0x00000000002c7947 */ /* 0x000fea0003800000 */
.L_x_150:
[----:B------:R-:W-:Y:S01]  /*9940*/  ISETP.NE.AND P0, PT, R108, RZ, PT ;  /* 0x000000ff6c00720c */ /* 0x000fe20003f05270 */
[----:B------:R-:W-:-:S12]  /*9950*/  BSSY.RECONVERGENT B0, `(.L_x_149) ;  /* 0x0000009000007945 */ /* 0x000fd80003800200 */
[----:B------:R-:W-:Y:S05]  /*9960*/  @P0 BRA `(.L_x_151) ;  /* 0x0000000000140947 */ /* 0x000fea0003800000 */
[----:B------:R-:W2:Y:S02]  /*9970*/  LDCU.64 UR4, c[0x0][0x888] ;  /* 0x00011100ff0477ac */ /* 0x000ea40008000a00 */
[----:B--2---:R-:W-:-:S04]  /*9980*/  ISETP.NE.U32.AND P0, PT, RZ, UR4, PT ;  /* 0x00000004ff007c0c */ /* 0x004fc8000bf05070 */
[----:B------:R-:W-:-:S13]  /*9990*/  ISETP.NE.AND.EX P0, PT, RZ, UR5, PT, P0 ;  /* 0x00000005ff007c0c */ /* 0x000fda000bf05300 */
[----:B------:R-:W-:Y:S05]  /*99a0*/  @!P0 EXIT ;  /* 0x000000000000894d */ /* 0x000fea0003800000 */
[----:B------:R-:W-:Y:S05]  /*99b0*/  BRA `(.L_x_152) ;  /* 0x0000000000087947 */ /* 0x000fea0003800000 */
.L_x_151:
[----:B------:R-:W-:-:S13]  /*99c0*/  FSETP.NEU.AND P0, PT, R49, RZ, PT ;  /* 0x000000ff3100720b */ /* 0x000fda0003f0d000 */
[----:B------:R-:W-:Y:S05]  /*99d0*/  @!P0 EXIT ;  /* 0x000000000000894d */ /* 0x000fea0003800000 */
.L_x_152:
[----:B------:R-:W-:Y:S05]  /*99e0*/  BSYNC.RECONVERGENT B0 ;  /* 0x0000000000007941 */ /* 0x000fea0003800200 */
.L_x_149:
[----:B------:R-:W-:Y:S01]  /*99f0*/  ULEA UR4, UR51, UR48, 0x3 ;  /* 0x0000003033047291 */ /* 0x000fe2000f8e18ff */
[----:B------:R-:W-:-:S04]  /*9a00*/  DEPBAR.LE SB0, 0x0 ;  /* 0x000080000000791a */ /* 0x000fc80000000000 */
[----:B------:R-:W-:-:S04]  /*9a10*/  UIADD3 UR4, UPT, UPT, UR4, 0xa0, URZ ;  /* 0x000000a004047890 */ /* 0x000fc8000fffe0ff */
[----:B------:R-:W-:-:S09]  /*9a20*/  UPRMT UR4, UR37, 0x654, UR4 ;  /* 0x0000065425047896 */ /* 0x000fd20008000004 */
[----:B------:R-:W-:Y:S01]  /*9a30*/  SYNCS.ARRIVE.TRANS64.RED.A1T0 RZ, [UR4], RZ ;  /* 0x000000ffffff79a7 */ /* 0x000fe20008100404 */
[----:B------:R-:W-:Y:S05]  /*9a40*/  EXIT ;  /* 0x000000000000794d */ /* 0x000fea0003800000 */
.L_x_24:
[----:B--2---:R2:W4:Y:S02]  /*9a50*/  SYNCS.PHASECHK.TRANS64.TRYWAIT P0, [R2+URZ+0x140], R3 ;  /* 0x00014003020075a7 */ /* 0x00452400080011ff */
[----:B----4-:R-:W-:Y:S05]  /*9a60*/  @!P0 NANOSLEEP.SYNCS 0x989680 ;  /* 0x009896800000895d */ /* 0x010fea0003900000 */
[----:B------:R-:W4:Y:S02]  /*9a70*/  @!P0 SYNCS.PHASECHK.TRANS64 P0, [R2+URZ+0x140], R3 ;  /* 0x00014003020085a7 */ /* 0x000f2400080010ff */
[----:B----4-:R-:W-:Y:S05]  /*9a80*/  @!P0 BRA `(.L_x_24) ;  /* 0xfffffffc00f08947 */ /* 0x010fea000383ffff */
[----:B------:R-:W-:Y:S05]  /*9a90*/  BRA `(.L_x_153) ;  /* 0xffffff7c007c7947 */ /* 0x000fea000383ffff */
.L_x_27:
[----:B------:R-:W-:-:S07]  /*9aa0*/  MOV R2, UR33 ;  /* 0x0000002100027c02 */ /* 0x000fce0008000f00 */
.L_x_154:
[----:B-1----:R1:W2:Y:S02]  /*9ab0*/  SYNCS.PHASECHK.TRANS64.TRYWAIT P0, [R2+URZ+0x40], R4 ;  /* 0x00004004020075a7 */ /* 0x0022a400080011ff */
[----:B--2---:R-:W-:Y:S05]  /*9ac0*/  @!P0 NANOSLEEP.SYNCS 0x989680 ;  /* 0x009896800000895d */ /* 0x004fea0003900000 */
[----:B------:R-:W2:Y:S02]  /*9ad0*/  @!P0 SYNCS.PHASECHK.TRANS64 P0, [R2+URZ+0x40], R4 ;  /* 0x00004004020085a7 */ /* 0x000ea400080010ff */
[----:B--2---:R-:W-:Y:S05]  /*9ae0*/  @!P0 BRA `(.L_x_154) ;  /* 0xfffffffc00f08947 */ /* 0x004fea000383ffff */
[----:B------:R-:W-:Y:S05]  /*9af0*/  BRA `(.L_x_26) ;  /* 0xffffff7c00e47947 */ /* 0x000fea000383ffff */
.L_x_34:
[----:B-1----:R-:W-:-:S07]  /*9b00*/  MOV R2, UR17 ;  /* 0x0000001100027c02 */ /* 0x002fce0008000f00 */
.L_x_155:
[----:B-1----:R1:W2:Y:S02]  /*9b10*/  SYNCS.PHASECHK.TRANS64.TRYWAIT P0, [R2+URZ+0x40], R4 ;  /* 0x00004004020075a7 */ /* 0x0022a400080011ff */
[----:B--2---:R-:W-:Y:S05]  /*9b20*/  @!P0 NANOSLEEP.SYNCS 0x989680 ;  /* 0x009896800000895d */ /* 0x004fea0003900000 */
[----:B------:R-:W2:Y:S02]  /*9b30*/  @!P0 SYNCS.PHASECHK.TRANS64 P0, [R2+URZ+0x40], R4 ;  /* 0x00004004020085a7 */ /* 0x000ea400080010ff */
[----:B--2---:R-:W-:Y:S05]  /*9b40*/  @!P0 BRA `(.L_x_155) ;  /* 0xfffffffc00f08947 */ /* 0x004fea000383ffff */
[----:B------:R-:W-:Y:S05]  /*9b50*/  BRA `(.L_x_33) ;  /* 0xffffff8000a07947 */ /* 0x000fea000383ffff */
.L_x_39:
[----:B-1----:R1:W2:Y:S02]  /*9b60*/  SYNCS.PHASECHK.TRANS64.TRYWAIT P0, [R2+URZ+0xd0], R3 ;  /* 0x0000d003020075a7 */ /* 0x0022a400080011ff */
[----:B--2---:R-:W-:Y:S05]  /*9b70*/  @!P0 NANOSLEEP.SYNCS 0x989680 ;  /* 0x009896800000895d */ /* 0x004fea0003900000 */
[----:B------:R-:W2:Y:S02]  /*9b80*/  @!P0 SYNCS.PHASECHK.TRANS64 P0, [R2+URZ+0xd0], R3 ;  /* 0x0000d003020085a7 */ /* 0x000ea400080010ff */
[----:B--2---:R-:W-:Y:S05]  /*9b90*/  @!P0 BRA `(.L_x_39) ;  /* 0xfffffffc00f08947 */ /* 0x004fea000383ffff */
[----:B------:R-:W-:Y:S05]  /*9ba0*/  BRA `(.L_x_156) ;  /* 0xffffff8400447947 */ /* 0x000fea000383ffff */
.L_x_43:
[----:B---3--:R-:W-:-:S07]  /*9bb0*/  MOV R0, UR4 ;  /* 0x0000000400007c02 */ /* 0x008fce0008000f00 */
.L_x_157:
[----:B-1----:R1:W2:Y:S02]  /*9bc0*/  SYNCS.PHASECHK.TRANS64.TRYWAIT P0, [R0+URZ], R2 ;  /* 0x00000002000075a7 */ /* 0x0022a400080011ff */
[----:B--2---:R-:W-:Y:S05]  /*9bd0*/  @!P0 NANOSLEEP.SYNCS 0x989680 ;  /* 0x009896800000895d */ /* 0x004fea0003900000 */
[----:B------:R-:W2:Y:S02]  /*9be0*/  @!P0 SYNCS.PHASECHK.TRANS64 P0, [R0+URZ], R2 ;  /* 0x00000002000085a7 */ /* 0x000ea400080010ff */
[----:B--2---:R-:W-:Y:S05]  /*9bf0*/  @!P0 BRA `(.L_x_157) ;  /* 0xfffffffc00f08947 */ /* 0x004fea000383ffff */
[----:B------:R-:W-:Y:S05]  /*9c00*/  BRA `(.L_x_158) ;  /* 0xffffff8800b47947 */ /* 0x000fea000383ffff */
.L_x_44:
[----:B---3--:R-:W-:-:S07]  /*9c10*/  MOV R0, UR4 ;  /* 0x0000000400007c02 */ /* 0x008fce0008000f00 */
.L_x_159:
[----:B-1----:R1:W2:Y:S02]  /*9c20*/  SYNCS.PHASECHK.TRANS64.TRYWAIT P0, [R0+URZ], R3 ;  /* 0x00000003000075a7 */ /* 0x0022a400080011ff */
[----:B--2---:R-:W-:Y:S05]  /*9c30*/  @!P0 NANOSLEEP.SYNCS 0x989680 ;  /* 0x009896800000895d */ /* 0x004fea0003900000 */
[----:B------:R-:W2:Y:S02]  /*9c40*/  @!P0 SYNCS.PHASECHK.TRANS64 P0, [R0+URZ], R3 ;  /* 0x00000003000085a7 */ /* 0x000ea400080010ff */
[----:B--2---:R-:W-:Y:S05]  /*9c50*/  @!P0 BRA `(.L_x_159) ;  /* 0xfffffffc00f08947 */ /* 0x004fea000383ffff */
[----:B------:R-:W-:Y:S05]  /*9c60*/  BRA `(.L_x_160) ;  /* 0xffffff8800c07947 */ /* 0x000fea000383ffff */
.L_x_45:
[----:B---3--:R-:W-:-:S07]  /*9c70*/  MOV R0, UR4 ;  /* 0x0000000400007c02 */ /* 0x008fce0008000f00 */
.L_x_161:
[----:B-1----:R1:W2:Y:S02]  /*9c80*/  SYNCS.PHASECHK.TRANS64.TRYWAIT P0, [R0+URZ], R3 ;  /* 0x00000003000075a7 */ /* 0x0022a400080011ff */
[----:B--2---:R-:W-:Y:S05]  /*9c90*/  @!P0 NANOSLEEP.SYNCS 0x989680 ;  /* 0x009896800000895d */ /* 0x004fea0003900000 */
[----:B------:R-:W2:Y:S02]  /*9ca0*/  @!P0 SYNCS.PHASECHK.TRANS64 P0, [R0+URZ], R3 ;  /* 0x00000003000085a7 */ /* 0x000ea400080010ff */
[----:B--2---:R-:W-:Y:S05]  /*9cb0*/  @!P0 BRA `(.L_x_161) ;  /* 0xfffffffc00f08947 */ /* 0x004fea000383ffff */
[----:B------:R-:W-:Y:S05]  /*9cc0*/  BRA `(.L_x_162) ;  /* 0xffffff8800cc7947 */ /* 0x000fea000383ffff */
.L_x_46:
[----:B---3--:R-:W-:-:S07]  /*9cd0*/  MOV R0, UR4 ;  /* 0x0000000400007c02 */ /* 0x008fce0008000f00 */
.L_x_163:
[----:B-1----:R1:W2:Y:S02]  /*9ce0*/  SYNCS.PHASECHK.TRANS64.TRYWAIT P0, [R0+URZ], R3 ;  /* 0x00000003000075a7 */ /* 0x0022a400080011ff */
[----:B--2---:R-:W-:Y:S05]  /*9cf0*/  @!P0 NANOSLEEP.SYNCS 0x989680 ;  /* 0x009896800000895d */ /* 0x004fea0003900000 */
[----:B------:R-:W2:Y:S02]  /*9d00*/  @!P0 SYNCS.PHASECHK.TRANS64 P0, [R0+URZ], R3 ;  /* 0x00000003000085a7 */ /* 0x000ea400080010ff */
[----:B--2---:R-:W-:Y:S05]  /*9d10*/  @!P0 BRA `(.L_x_163) ;  /* 0xfffffffc00f08947 */ /* 0x004fea000383ffff */
[----:B------:R-:W-:Y:S05]  /*9d20*/  BRA `(.L_x_164) ;  /* 0xffffff8800d87947 */ /* 0x000fea000383ffff */
.L_x_47:
[----:B---3--:R-:W-:-:S07]  /*9d30*/  MOV R0, UR4 ;  /* 0x0000000400007c02 */ /* 0x008fce0008000f00 */
.L_x_165:
[----:B-1----:R1:W2:Y:S02]  /*9d40*/  SYNCS.PHASECHK.TRANS64.TRYWAIT P0, [R0+URZ], R3 ;  /* 0x00000003000075a7 */ /* 0x0022a400080011ff */
[----:B--2---:R-:W-:Y:S05]  /*9d50*/  @!P0 NANOSLEEP.SYNCS 0x989680 ;  /* 0x009896800000895d */ /* 0x004fea0003900000 */
[----:B------:R-:W2:Y:S02]  /*9d60*/  @!P0 SYNCS.PHASECHK.TRANS64 P0, [R0+URZ], R3 ;  /* 0x00000003000085a7 */ /* 0x000ea400080010ff */
[----:B--2---:R-:W-:Y:S05]  /*9d70*/  @!P0 BRA `(.L_x_165) ;  /* 0xfffffffc00f08947 */ /* 0x004fea000383ffff */
[----:B------:R-:W-:Y:S05]  /*9d80*/  BRA `(.L_x_166) ;  /* 0xffffff8800e47947 */ /* 0x000fea000383ffff */
.L_x_48:
[----:B---3--:R-:W-:-:S07]  /*9d90*/  MOV R0, UR4 ;  /* 0x0000000400007c02 */ /* 0x008fce0008000f00 */
.L_x_167:
[----:B-1----:R1:W2:Y:S02]  /*9da0*/  SYNCS.PHASECHK.TRANS64.TRYWAIT P0, [R0+URZ], R3 ;  /* 0x00000003000075a7 */ /* 0x0022a400080011ff */
[----:B--2---:R-:W-:Y:S05]  /*9db0*/  @!P0 NANOSLEEP.SYNCS 0x989680 ;  /* 0x009896800000895d */ /* 0x004fea0003900000 */
[----:B------:R-:W2:Y:S02]  /*9dc0*/  @!P0 SYNCS.PHASECHK.TRANS64 P0, [R0+URZ], R3 ;  /* 0x00000003000085a7 */ /* 0x000ea400080010ff */
[----:B--2---:R-:W-:Y:S05]  /*9dd0*/  @!P0 BRA `(.L_x_167) ;  /* 0xfffffffc00f08947 */ /* 0x004fea000383ffff */
[----:B------:R-:W-:Y:S05]  /*9de0*/  BRA `(.L_x_168) ;  /* 0xffffff8800f07947 */ /* 0x000fea000383ffff */
.L_x_49:
[----:B---3--:R-:W-:-:S07]  /*9df0*/  MOV R0, UR4 ;  /* 0x0000000400007c02 */ /* 0x008fce0008000f00 */
.L_x_169:
[----:B-1----:R1:W2:Y:S02]  /*9e00*/  SYNCS.PHASECHK.TRANS64.TRYWAIT P0, [R0+URZ], R3 ;  /* 0x00000003000075a7 */ /* 0x0022a400080011ff */
[----:B--2---:R-:W-:Y:S05]  /*9e10*/  @!P0 NANOSLEEP.SYNCS 0x989680 ;  /* 0x009896800000895d */ /* 0x004fea0003900000 */
[----:B------:R-:W2:Y:S02]  /*9e20*/  @!P0 SYNCS.PHASECHK.TRANS64 P0, [R0+URZ], R3 ;  /* 0x00000003000085a7 */ /* 0x000ea400080010ff */
[----:B--2---:R-:W-:Y:S05]  /*9e30*/  @!P0 BRA `(.L_x_169) ;  /* 0xfffffffc00f08947 */ /* 0x004fea000383ffff */
[----:B------:R-:W-:Y:S05]  /*9e40*/  BRA `(.L_x_170) ;  /* 0xffffff8800fc7947 */ /* 0x000fea000383ffff */
.L_x_52:
[----:B-1----:R1:W2:Y:S02]  /*9e50*/  SYNCS.PHASECHK.TRANS64.TRYWAIT P0, [R0+URZ+0x130], R4 ;  /* 0x00013004000075a7 */ /* 0x0022a400080011ff */
[----:B--2---:R-:W-:Y:S05]  /*9e60*/  @!P0 NANOSLEEP.SYNCS 0x989680 ;  /* 0x009896800000895d */ /* 0x004fea0003900000 */
[----:B------:R-:W2:Y:S02]  /*9e70*/  @!P0 SYNCS.PHASECHK.TRANS64 P0, [R0+URZ+0x130], R4 ;  /* 0x00013004000085a7 */ /* 0x000ea400080010ff */
[----:B--2---:R-:W-:Y:S05]  /*9e80*/  @!P0 BRA `(.L_x_52) ;  /* 0xfffffffc00f08947 */ /* 0x004fea000383ffff */
[----:B------:R-:W-:Y:S05]  /*9e90*/  BRA `(.L_x_171) ;  /* 0xffffff8c005c7947 */ /* 0x000fea000383ffff */
.L_x_53:
[----:B------:R-:W-:-:S07]  /*9ea0*/  MOV R0, UR5 ;  /* 0x0000000500007c02 */ /* 0x000fce0008000f00 */
.L_x_172:
[----:B-1----:R1:W2:Y:S02]  /*9eb0*/  SYNCS.PHASECHK.TRANS64.TRYWAIT P0, [R0+URZ+0xe0], R5 ;  /* 0x0000e005000075a7 */ /* 0x0022a400080011ff */
[----:B--2---:R-:W-:Y:S05]  /*9ec0*/  @!P0 NANOSLEEP.SYNCS 0x989680 ;  /* 0x009896800000895d */ /* 0x004fea0003900000 */
[----:B------:R-:W2:Y:S02]  /*9ed0*/  @!P0 SYNCS.PHASECHK.TRANS64 P0, [R0+URZ+0xe0], R5 ;  /* 0x0000e005000085a7 */ /* 0x000ea400080010ff */
[----:B--2---:R-:W-:Y:S05]  /*9ee0*/  @!P0 BRA `(.L_x_172) ;  /* 0xfffffffc00f08947 */ /* 0x004fea000383ffff */
[----:B------:R-:W-:Y:S05]  /*9ef0*/  BRA `(.L_x_173) ;  /* 0xffffff8c006c7947 */ /* 0x000fea000383ffff */
.L_x_54:
[----:B-1----:R1:W2:Y:S02]  /*9f00*/  SYNCS.PHASECHK.TRANS64.TRYWAIT P1, [R0+URZ+0xd0], R4 ;  /* 0x0000d004000075a7 */ /* 0x0022a400080211ff */
[----:B--2---:R-:W-:Y:S05]  /*9f10*/  @!P1 NANOSLEEP.SYNCS 0x989680 ;  /* 0x009896800000995d */ /* 0x004fea0003900000 */
[----:B------:R-:W2:Y:S02]  /*9f20*/  @!P1 SYNCS.PHASECHK.TRANS64 P1, [R0+URZ+0xd0], R4 ;  /* 0x0000d004000095a7 */ /* 0x000ea400080210ff */
[----:B--2---:R-:W-:Y:S05]  /*9f30*/  @!P1 BRA `(.L_x_54) ;  /* 0xfffffffc00f09947 */ /* 0x004fea000383ffff */
[----:B------:R-:W-:Y:S05]  /*9f40*/  BRA `(.L_x_174) ;  /* 0xffffff8c009c7947 */ /* 0x000fea000383ffff */
.L_x_57:
[----:B------:R-:W-:-:S07]  /*9f50*/  MOV R0, UR5 ;  /* 0x0000000500007c02 */ /* 0x000fce0008000f00 */
.L_x_175:
[----:B-1----:R1:W2:Y:S02]  /*9f60*/  SYNCS.PHASECHK.TRANS64.TRYWAIT P0, [R0+URZ+0xe0], R2 ;  /* 0x0000e002000075a7 */ /* 0x0022a400080011ff */
[----:B--2---:R-:W-:Y:S05]  /*9f70*/  @!P0 NANOSLEEP.SYNCS 0x989680 ;  /* 0x009896800000895d */ /* 0x004fea0003900000 */
[----:B------:R-:W2:Y:S02]  /*9f80*/  @!P0 SYNCS.PHASECHK.TRANS64 P0, [R0+URZ+0xe0], R2 ;  /* 0x0000e002000085a7 */ /* 0x000ea400080010ff */
[----:B--2---:R-:W-:Y:S05]  /*9f90*/  @!P0 BRA `(.L_x_175) ;  /* 0xfffffffc00f08947 */ /* 0x004fea000383ffff */
[----:B------:R-:W-:Y:S05]  /*9fa0*/  BRA `(.L_x_56) ;  /* 0xffffff8c00f07947 */ /* 0x000fea000383ffff */
.L_x_66:
[----:B-1----:R-:W-:-:S04]  /*9fb0*/  MOV R4, UR6 ;  /* 0x0000000600047c02 */ /* 0x002fc80008000f00 */
[----:B------:R1:W2:Y:S03]  /*9fc0*/  SYNCS.PHASECHK.TRANS64.TRYWAIT P0, [R4+URZ+0x8], R5 ;  /* 0x00000805040075a7 */ /* 0x0002a600080011ff */
[----:B--2---:R-:W-:Y:S05]  /*9fd0*/  @!P0 NANOSLEEP.SYNCS 0x989680 ;  /* 0x009896800000895d */ /* 0x004fea0003900000 */
[----:B------:R-:W2:Y:S02]  /*9fe0*/  @!P0 SYNCS.PHASECHK.TRANS64 P0, [R4+URZ+0x8], R5 ;  /* 0x00000805040085a7 */ /* 0x000ea400080010ff */
[----:B--2---:R-:W-:Y:S05]  /*9ff0*/  @!P0 BRA `(.L_x_66) ;  /* 0xfffffffc00ec8947 */ /* 0x004fea000383ffff */
[----:B------:R-:W-:Y:S05]  /*a000*/  BRA `(.L_x_65) ;  /* 0xffffff9000a47947 */ /* 0x000fea000383ffff */
.L_x_68:
[----:B------:R-:W-:Y:S01]  /*a010*/  BSSY B0, `(.L_x_176) ;  /* 0x0000006000007945 */ /* 0x000fe20003800000 */
[----:B------:R-:W-:-:S07]  /*a020*/  MOV R15, 0xffffffff ;  /* 0xffffffff000f7802 */ /* 0x000fce0000000f00 */
[----:B-1---5:R-:W-:Y:S05]  /*a030*/  WARPSYNC.COLLECTIVE R15, `(.L_x_177) ;  /* 0x000000000f0c7348 */ /* 0x022fea0003c00000 */
[----:B------:R-:W-:Y:S02]  /*a040*/  ELECT P6, UR79, PT ;  /* 0x00000000004f782f */ /* 0x000fe400038c0000 */
[----:B------:R-:W-:Y:S01]  /*a050*/  MOV R14, UR79 ;  /* 0x0000004f000e7c02 */ /* 0x000fe20008000f00 */
[----:B-1---5:R-:W-:Y:S10]  /*a060*/  ENDCOLLECTIVE ;  /* 0x000000000000791b */ /* 0x022ff40003800000 */
.L_x_177:
[----:B------:R-:W-:Y:S05]  /*a070*/  BSYNC B0 ;  /* 0x0000000000007941 */ /* 0x000fea0003800000 */
.L_x_176:
[----:B------:R-:W-:Y:S05]  /*a080*/  BRA `(.L_x_178) ;  /* 0xffffff9000d47947 */ /* 0x000fea000383ffff */
.L_x_70:
[----:B-1----:R-:W-:-:S04]  /*a090*/  MOV R2, UR6 ;  /* 0x0000000600027c02 */ /* 0x002fc80008000f00 */
[----:B------:R1:W2:Y:S03]  /*a0a0*/  SYNCS.PHASECHK.TRANS64.TRYWAIT P0, [R2+URZ+0x8], R3 ;  /* 0x00000803020075a7 */ /* 0x0002a600080011ff */
[----:B--2---:R-:W-:Y:S05]  /*a0b0*/  @!P0 NANOSLEEP.SYNCS 0x989680 ;  /* 0x009896800000895d */ /* 0x004fea0003900000 */
[----:B------:R-:W2:Y:S02]  /*a0c0*/  @!P0 SYNCS.PHASECHK.TRANS64 P0, [R2+URZ+0x8], R3 ;  /* 0x00000803020085a7 */ /* 0x000ea400080010ff */
[----:B--2---:R-:W-:Y:S05]  /*a0d0*/  @!P0 BRA `(.L_x_70) ;  /* 0xfffffffc00ec8947 */ /* 0x004fea000383ffff */
[----:B------:R-:W-:Y:S05]  /*a0e0*/  BRA `(.L_x_69) ;  /* 0xffffff9000d87947 */ /* 0x000fea000383ffff */
.L_x_71:
[----:B-1----:R1:W2:Y:S02]  /*a0f0*/  SYNCS.PHASECHK.TRANS64.TRYWAIT P0, [R0+URZ+0xd0], R4 ;  /* 0x0000d004000075a7 */ /* 0x0022a400080011ff */
[----:B--2---:R-:W-:Y:S05]  /*a100*/  @!P0 NANOSLEEP.SYNCS 0x989680 ;  /* 0x009896800000895d */ /* 0x004fea0003900000 */
[----:B------:R-:W2:Y:S02]  /*a110*/  @!P0 SYNCS.PHASECHK.TRANS64 P0, [R0+URZ+0xd0], R4 ;  /* 0x0000d004000085a7 */ /* 0x000ea400080010ff */
[----:B--2---:R-:W-:Y:S05]  /*a120*/  @!P0 BRA `(.L_x_71) ;  /* 0xfffffffc00f08947 */ /* 0x004fea000383ffff */
[----:B------:R-:W-:Y:S05]  /*a130*/  BRA `(.L_x_179) ;  /* 0xffffff9400c47947 */ /* 0x000fea000383ffff */
.L_x_73:
[----:B------:R-:W-:-:S07]  /*a140*/  MOV R0, UR9 ;  /* 0x0000000900007c02 */ /* 0x000fce0008000f00 */
.L_x_180:
[----:B-1----:R1:W2:Y:S02]  /*a150*/  SYNCS.PHASECHK.TRANS64.TRYWAIT P0, [R0+URZ+0x110], R4 ;  /* 0x00011004000075a7 */ /* 0x0022a400080011ff */
[----:B--2---:R-:W-:Y:S05]  /*a160*/  @!P0 NANOSLEEP.SYNCS 0x989680 ;  /* 0x009896800000895d */ /* 0x004fea0003900000 */
[----:B------:R-:W2:Y:S02]  /*a170*/  @!P0 SYNCS.PHASECHK.TRANS64 P0, [R0+URZ+0x110], R4 ;  /* 0x00011004000085a7 */ /* 0x000ea400080010ff */
[----:B--2---:R-:W-:Y:S05]  /*a180*/  @!P0 BRA `(.L_x_180) ;  /* 0xfffffffc00f08947 */ /* 0x004fea000383ffff */
[----:B------:R-:W-:Y:S05]  /*a190*/  BRA `(.L_x_181) ;  /* 0xffffff9800107947 */ /* 0x000fea000383ffff */
.L_x_76:
[----:B------:R-:W-:Y:S07]  /*a1a0*/  MOV R0, UR8 ;  /* 0x0000000800007c02 */ /* 0x000fee0008000f00 */
.L_x_182:
[----:B-1----:R1:W2:Y:S02]  /*a1b0*/  SYNCS.PHASECHK.TRANS64.TRYWAIT P0, [R0+URZ], R4 ;  /* 0x00000004000075a7 */ /* 0x0022a400080011ff */
[----:B--2---:R-:W-:Y:S05]  /*a1c0*/  @!P0 NANOSLEEP.SYNCS 0x989680 ;  /* 0x009896800000895d */ /* 0x004fea0003900000 */
[----:B------:R-:W2:Y:S02]  /*a1d0*/  @!P0 SYNCS.PHASECHK.TRANS64 P0, [R0+URZ], R4 ;  /* 0x00000004000085a7 */ /* 0x000ea400080010ff */
[----:B--2---:R-:W-:Y:S05]  /*a1e0*/  @!P0 BRA `(.L_x_182) ;  /* 0xfffffffc00f08947 */ /* 0x004fea000383ffff */
[----:B------:R-:W-:Y:S05]  /*a1f0*/  BRA `(.L_x_75) ;  /* 0xffffff9800247947 */ /* 0x000fea000383ffff */
.L_x_80:
[----:B-1----:R-:W-:-:S07]  /*a200*/  MOV R0, UR8 ;  /* 0x0000000800007c02 */ /* 0x002fce0008000f00 */
.L_x_183:
[----:B-1----:R1:W2:Y:S02]  /*a210*/  SYNCS.PHASECHK.TRANS64.TRYWAIT P0, [R0+URZ], R2 ;  /* 0x00000002000075a7 */ /* 0x0022a400080011ff */
[----:B--2---:R-:W-:Y:S05]  /*a220*/  @!P0 NANOSLEEP.SYNCS 0x989680 ;  /* 0x009896800000895d */ /* 0x004fea0003900000 */
[----:B------:R-:W2:Y:S02]  /*a230*/  @!P0 SYNCS.PHASECHK.TRANS64 P0, [R0+URZ], R2 ;  /* 0x00000002000085a7 */ /* 0x000ea400080010ff */
[----:B--2---:R-:W-:Y:S05]  /*a240*/  @!P0 BRA `(.L_x_183) ;  /* 0xfffffffc00f08947 */ /* 0x004fea000383ffff */
[----:B------:R-:W-:Y:S05]  /*a250*/  BRA `(.L_x_184) ;  /* 0xffffff9c00187947 */ /* 0x000fea000383ffff */
.L_x_81:
[----:B------:R-:W-:-:S07]  /*a260*/  MOV R0, UR8 ;  /* 0x0000000800007c02 */ /* 0x000fce0008000f00 */
.L_x_185:
[----:B-1----:R1:W2:Y:S02]  /*a270*/  SYNCS.PHASECHK.TRANS64.TRYWAIT P0, [R0+URZ], R3 ;  /* 0x00000003000075a7 */ /* 0x0022a400080011ff */
[----:B--2---:R-:W-:Y:S05]  /*a280*/  @!P0 NANOSLEEP.SYNCS 0x989680 ;  /* 0x009896800000895d */ /* 0x004fea0003900000 */
[----:B------:R-:W2:Y:S02]  /*a290*/  @!P0 SYNCS.PHASECHK.TRANS64 P0, [R0+URZ], R3 ;  /* 0x00000003000085a7 */ /* 0x000ea400080010ff */
[----:B--2---:R-:W-:Y:S05]  /*a2a0*/  @!P0 BRA `(.L_x_185) ;  /* 0xfffffffc00f08947 */ /* 0x004fea000383ffff */
[----:B------:R-:W-:Y:S05]  /*a2b0*/  BRA `(.L_x_186) ;  /* 0xffffff9c00247947 */ /* 0x000fea000383ffff */
.L_x_82:
[----:B------:R-:W-:-:S07]  /*a2c0*/  MOV R0, UR8 ;  /* 0x0000000800007c02 */ /* 0x000fce0008000f00 */
.L_x_187:
[----:B-1----:R1:W2:Y:S02]  /*a2d0*/  SYNCS.PHASECHK.TRANS64.TRYWAIT P0, [R0+URZ], R3 ;  /* 0x00000003000075a7 */ /* 0x0022a400080011ff */
[----:B--2---:R-:W-:Y:S05]  /*a2e0*/  @!P0 NANOSLEEP.SYNCS 0x989680 ;  /* 0x009896800000895d */ /* 0x004fea0003900000 */
[----:B------:R-:W2:Y:S02]  /*a2f0*/  @!P0 SYNCS.PHASECHK.TRANS64 P0, [R0+URZ], R3 ;  /* 0x00000003000085a7 */ /* 0x000ea400080010ff */
[----:B--2---:R-:W-:Y:S05]  /*a300*/  @!P0 BRA `(.L_x_187) ;  /* 0xfffffffc00f08947 */ /* 0x004fea000383ffff */
[----:B------:R-:W-:Y:S05]  /*a310*/  BRA `(.L_x_188) ;  /* 0xffffff9c00307947 */ /* 0x000fea000383ffff */
.L_x_85:
[----:B------:R-:W-:-:S07]  /*a320*/  MOV R0, UR7 ;  /* 0x0000000700007c02 */ /* 0x000fce0008000f00 */
.L_x_189:
[----:B-1----:R1:W2:Y:S02]  /*a330*/  SYNCS.PHASECHK.TRANS64.TRYWAIT P1, [R0+URZ+0x150], R2 ;  /* 0x00015002000075a7 */ /* 0x0022a400080211ff */
[----:B--2---:R-:W-:Y:S05]  /*a340*/  @!P1 NANOSLEEP.SYNCS 0x989680 ;  /* 0x009896800000995d */ /* 0x004fea0003900000 */
[----:B------:R-:W2:Y:S02]  /*a350*/  @!P1 SYNCS.PHASECHK.TRANS64 P1, [R0+URZ+0x150], R2 ;  /* 0x00015002000095a7 */ /* 0x000ea400080210ff */
[----:B--2---:R-:W-:Y:S05]  /*a360*/  @!P1 BRA `(.L_x_189) ;  /* 0xfffffffc00f09947 */ /* 0x004fea000383ffff */
[----:B------:R-:W-:Y:S05]  /*a370*/  BRA `(.L_x_190) ;  /* 0xffffff9c007c7947 */ /* 0x000fea000383ffff */
.L_x_90:
[----:B--2---:R2:W4:Y:S02]  /*a380*/  SYNCS.PHASECHK.TRANS64.TRYWAIT P0, [R0+URZ+0xd0], R2 ;  /* 0x0000d002000075a7 */ /* 0x00452400080011ff */
[----:B----4-:R-:W-:Y:S05]  /*a390*/  @!P0 NANOSLEEP.SYNCS 0x989680 ;  /* 0x009896800000895d */ /* 0x010fea0003900000 */
[----:B------:R-:W4:Y:S02]  /*a3a0*/  @!P0 SYNCS.PHASECHK.TRANS64 P0, [R0+URZ+0xd0], R2 ;  /* 0x0000d002000085a7 */ /* 0x000f2400080010ff */
[----:B----4-:R-:W-:Y:S05]  /*a3b0*/  @!P0 BRA `(.L_x_90) ;  /* 0xfffffffc00f08947 */ /* 0x010fea000383ffff */
[----:B------:R-:W-:Y:S05]  /*a3c0*/  BRA `(.L_x_191) ;  /* 0xffffffa000907947 */ /* 0x000fea000383ffff */
.L_x_93:
[----:B------:R-:W-:Y:S07]  /*a3d0*/  MOV R0, UR7 ;  /* 0x0000000700007c02 */ /* 0x000fee0008000f00 */
.L_x_192:
[----:B--2---:R2:W4:Y:S02]  /*a3e0*/  SYNCS.PHASECHK.TRANS64.TRYWAIT P0, [R0+URZ+0xc8], R2 ;  /* 0x0000c802000075a7 */ /* 0x00452400080011ff */
[----:B----4-:R-:W-:Y:S05]  /*a3f0*/  @!P0 NANOSLEEP.SYNCS 0x989680 ;  /* 0x009896800000895d */ /* 0x010fea0003900000 */
[----:B------:R-:W4:Y:S02]  /*a400*/  @!P0 SYNCS.PHASECHK.TRANS64 P0, [R0+URZ+0xc8], R2 ;  /* 0x0000c802000085a7 */ /* 0x000f2400080010ff */
[----:B----4-:R-:W-:Y:S05]  /*a410*/  @!P0 BRA `(.L_x_192) ;  /* 0xfffffffc00f08947 */ /* 0x010fea000383ffff */
[----:B------:R-:W-:Y:S05]  /*a420*/  BRA `(.L_x_92) ;  /* 0xffffffa400707947 */ /* 0x000fea000383ffff */
.L_x_96:
[----:B------:R-:W-:Y:S07]  /*a430*/  MOV R0, UR7 ;  /* 0x0000000700007c02 */ /* 0x000fee0008000f00 */
.L_x_193:
[----:B-1----:R1:W2:Y:S02]  /*a440*/  SYNCS.PHASECHK.TRANS64.TRYWAIT P0, [R0+URZ+0xa0], R14 ;  /* 0x0000a00e000075a7 */ /* 0x0022a400080011ff */
[----:B--2---:R-:W-:Y:S05]  /*a450*/  @!P0 NANOSLEEP.SYNCS 0x989680 ;  /* 0x009896800000895d */ /* 0x004fea0003900000 */
[----:B------:R-:W2:Y:S02]  /*a460*/  @!P0 SYNCS.PHASECHK.TRANS64 P0, [R0+URZ+0xa0], R14 ;  /* 0x0000a00e000085a7 */ /* 0x000ea400080010ff */
[----:B--2---:R-:W-:Y:S05]  /*a470*/  @!P0 BRA `(.L_x_193) ;  /* 0xfffffffc00f08947 */ /* 0x004fea000383ffff */
[----:B------:R-:W-:Y:S05]  /*a480*/  BRA `(.L_x_194) ;  /* 0xffffffa400e87947 */ /* 0x000fea000383ffff */
.L_x_97:
[----:B------:R-:W-:Y:S07]  /*a490*/  MOV R0, UR7 ;  /* 0x0000000700007c02 */ /* 0x000fee0008000f00 */
.L_x_195:
[----:B-1----:R1:W2:Y:S02]  /*a4a0*/  SYNCS.PHASECHK.TRANS64.TRYWAIT P0, [R0+URZ+0xa8], R14 ;  /* 0x0000a80e000075a7 */ /* 0x0022a400080011ff */
[----:B--2---:R-:W-:Y:S05]  /*a4b0*/  @!P0 NANOSLEEP.SYNCS 0x989680 ;  /* 0x009896800000895d */ /* 0x004fea0003900000 */
[----:B------:R-:W2:Y:S02]  /*a4c0*/  @!P0 SYNCS.PHASECHK.TRANS64 P0, [R0+URZ+0xa8], R14 ;  /* 0x0000a80e000085a7 */ /* 0x000ea400080010ff */
[----:B--2---:R-:W-:Y:S05]  /*a4d0*/  @!P0 BRA `(.L_x_195) ;  /* 0xfffffffc00f08947 */ /* 0x004fea000383ffff */
[----:B------:R-:W-:Y:S05]  /*a4e0*/  BRA `(.L_x_196) ;  /* 0xffffffa800407947 */ /* 0x000fea000383ffff */
.L_x_98:
[----:B------:R-:W-:Y:S07]  /*a4f0*/  MOV R0, UR7 ;  /* 0x0000000700007c02 */ /* 0x000fee0008000f00 */
.L_x_197:
[----:B-1----:R1:W2:Y:S02]  /*a500*/  SYNCS.PHASECHK.TRANS64.TRYWAIT P0, [R0+URZ+0xb0], R14 ;  /* 0x0000b00e000075a7 */ /* 0x0022a400080011ff */
[----:B--2---:R-:W-:Y:S05]  /*a510*/  @!P0 NANOSLEEP.SYNCS 0x989680 ;  /* 0x009896800000895d */ /* 0x004fea0003900000 */
[----:B------:R-:W2:Y:S02]  /*a520*/  @!P0 SYNCS.PHASECHK.TRANS64 P0, [R0+URZ+0xb0], R14 ;  /* 0x0000b00e000085a7 */ /* 0x000ea400080010ff */
[----:B--2---:R-:W-:Y:S05]  /*a530*/  @!P0 BRA `(.L_x_197) ;  /* 0xfffffffc00f08947 */ /* 0x004fea000383ffff */
[----:B------:R-:W-:Y:S05]  /*a540*/  BRA `(.L_x_198) ;  /* 0xffffffa8009c7947 */ /* 0x000fea000383ffff */
.L_x_99:
[----:B------:R-:W-:Y:S07]  /*a550*/  MOV R0, UR7 ;  /* 0x0000000700007c02 */ /* 0x000fee0008000f00 */
.L_x_199:
[----:B-1----:R1:W2:Y:S02]  /*a560*/  SYNCS.PHASECHK.TRANS64.TRYWAIT P0, [R0+URZ+0xb8], R14 ;  /* 0x0000b80e000075a7 */ /* 0x0022a400080011ff */
[----:B--2---:R-:W-:Y:S05]  /*a570*/  @!P0 NANOSLEEP.SYNCS 0x989680 ;  /* 0x009896800000895d */ /* 0x004fea0003900000 */
[----:B------:R-:W2:Y:S02]  /*a580*/  @!P0 SYNCS.PHASECHK.TRANS64 P0, [R0+URZ+0xb8], R14 ;  /* 0x0000b80e000085a7 */ /* 0x000ea400080010ff */
[----:B--2---:R-:W-:Y:S05]  /*a590*/  @!P0 BRA `(.L_x_199) ;  /* 0xfffffffc00f08947 */ /* 0x004fea000383ffff */
[----:B------:R-:W-:Y:S05]  /*a5a0*/  BRA `(.L_x_200) ;  /* 0xffffffac003c7947 */ /* 0x000fea000383ffff */
.L_x_101:
[----:B------:R-:W-:-:S07]  /*a5b0*/  MOV R0, UR7 ;  /* 0x0000000700007c02 */ /* 0x000fce0008000f00 */
.L_x_201:
[----:B-1----:R1:W4:Y:S02]  /*a5c0*/  SYNCS.PHASECHK.TRANS64.TRYWAIT P0, [R0+URZ+0xa0], R2 ;  /* 0x0000a002000075a7 */ /* 0x00232400080011ff */
[----:B----4-:R-:W-:Y:S05]  /*a5d0*/  @!P0 NANOSLEEP.SYNCS 0x989680 ;  /* 0x009896800000895d */ /* 0x010fea0003900000 */
[----:B------:R-:W4:Y:S02]  /*a5e0*/  @!P0 SYNCS.PHASECHK.TRANS64 P0, [R0+URZ+0xa0], R2 ;  /* 0x0000a002000085a7 */ /* 0x000f2400080010ff */
[----:B----4-:R-:W-:Y:S05]  /*a5f0*/  @!P0 BRA `(.L_x_201) ;  /* 0xfffffffc00f08947 */ /* 0x010fea000383ffff */
[----:B------:R-:W-:Y:S05]  /*a600*/  BRA `(.L_x_202) ;  /* 0xffffffac00c47947 */ /* 0x000fea000383ffff */
.L_x_102:
[----:B-1----:R-:W-:-:S07]  /*a610*/  MOV R0, UR7 ;  /* 0x0000000700007c02 */ /* 0x002fce0008000f00 */
.L_x_203:
[----:B-1----:R1:W4:Y:S02]  /*a620*/  SYNCS.PHASECHK.TRANS64.TRYWAIT P0, [R0+URZ+0xa8], R2 ;  /* 0x0000a802000075a7 */ /* 0x00232400080011ff */
[----:B----4-:R-:W-:Y:S05]  /*a630*/  @!P0 NANOSLEEP.SYNCS 0x989680 ;  /* 0x009896800000895d */ /* 0x010fea0003900000 */
[----:B------:R-:W4:Y:S02]  /*a640*/  @!P0 SYNCS.PHASECHK.TRANS64 P0, [R0+URZ+0xa8], R2 ;  /* 0x0000a802000085a7 */ /* 0x000f2400080010ff */
[----:B----4-:R-:W-:Y:S05]  /*a650*/  @!P0 BRA `(.L_x_203) ;  /* 0xfffffffc00f08947 */ /* 0x010fea000383ffff */
[----:B------:R-:W-:Y:S05]  /*a660*/  BRA `(.L_x_204) ;  /* 0xffffffac00b47947 */ /* 0x000fea000383ffff */
.L_x_103:
[----:B-1----:R-:W-:-:S07]  /*a670*/  MOV R0, UR7 ;  /* 0x0000000700007c02 */ /* 0x002fce0008000f00 */
.L_x_205:
[----:B-1----:R1:W4:Y:S02]  /*a680*/  SYNCS.PHASECHK.TRANS64.TRYWAIT P0, [R0+URZ+0xb0], R2 ;  /* 0x0000b002000075a7 */ /* 0x00232400080011ff */
[----:B----4-:R-:W-:Y:S05]  /*a690*/  @!P0 NANOSLEEP.SYNCS 0x989680 ;  /* 0x009896800000895d */ /* 0x010fea0003900000 */
[----:B------:R-:W4:Y:S02]  /*a6a0*/  @!P0 SYNCS.PHASECHK.TRANS64 P0, [R0+URZ+0xb0], R2 ;  /* 0x0000b002000085a7 */ /* 0x000f2400080010ff */
[----:B----4-:R-:W-:Y:S05]  /*a6b0*/  @!P0 BRA `(.L_x_205) ;  /* 0xfffffffc00f08947 */ /* 0x010fea000383ffff */
[----:B------:R-:W-:Y:S05]  /*a6c0*/  BRA `(.L_x_206) ;  /* 0xffffffac00a47947 */ /* 0x000fea000383ffff */
.L_x_105:
[----:B--2---:R2:W3:Y:S02]  /*a6d0*/  SYNCS.PHASECHK.TRANS64.TRYWAIT P0, [R0+URZ+0xd0], R2 ;  /* 0x0000d002000075a7 */ /* 0x0044e400080011ff */
[----:B---3--:R-:W-:Y:S05]  /*a6e0*/  @!P0 NANOSLEEP.SYNCS 0x989680 ;  /* 0x009896800000895d */ /* 0x008fea0003900000 */
[----:B------:R-:W3:Y:S02]  /*a6f0*/  @!P0 SYNCS.PHASECHK.TRANS64 P0, [R0+URZ+0xd0], R2 ;  /* 0x0000d002000085a7 */ /* 0x000ee400080010ff */
[----:B---3--:R-:W-:Y:S05]  /*a700*/  @!P0 BRA `(.L_x_105) ;  /* 0xfffffffc00f08947 */ /* 0x008fea000383ffff */
[----:B------:R-:W-:Y:S05]  /*a710*/  BRA `(.L_x_207) ;  /* 0xffffffb000807947 */ /* 0x000fea000383ffff */
.L_x_116:
[----:B-1----:R-:W-:Y:S04]  /*a720*/  MOV R2, UR48 ;  /* 0x0000003000027c02 */ /* 0x002fe80008000f00 */
[----:B------:R1:W3:Y:S03]  /*a730*/  SYNCS.PHASECHK.TRANS64.TRYWAIT P1, [R2+URZ+0x80], R3 ;  /* 0x00008003020075a7 */ /* 0x0002e600080211ff */
[----:B---3--:R-:W-:Y:S05]  /*a740*/  @!P1 NANOSLEEP.SYNCS 0x989680 ;  /* 0x009896800000995d */ /* 0x008fea0003900000 */
[----:B------:R-:W3:Y:S02]  /*a750*/  @!P1 SYNCS.PHASECHK.TRANS64 P1, [R2+URZ+0x80], R3 ;  /* 0x00008003020095a7 */ /* 0x000ee400080210ff */
[----:B---3--:R-:W-:Y:S05]  /*a760*/  @!P1 BRA `(.L_x_116) ;  /* 0xfffffffc00ec9947 */ /* 0x008fea000383ffff */
[----:B------:R-:W-:Y:S05]  /*a770*/  BRA `(.L_x_115) ;  /* 0xffffffbc008c7947 */ /* 0x000fea000383ffff */
.L_x_118:
[----:B-1----:R1:W4:Y:S02]  /*a780*/  SYNCS.PHASECHK.TRANS64.TRYWAIT P0, [R112+URZ+0xf0], R0 ;  /* 0x0000f000700075a7 */ /* 0x00232400080011ff */
[----:B----4-:R-:W-:Y:S05]  /*a790*/  @!P0 NANOSLEEP.SYNCS 0x989680 ;  /* 0x009896800000895d */ /* 0x010fea0003900000 */
[----:B------:R-:W4:Y:S02]  /*a7a0*/  @!P0 SYNCS.PHASECHK.TRANS64 P0, [R112+URZ+0xf0], R0 ;  /* 0x0000f000700085a7 */ /* 0x000f2400080010ff */
[----:B----4-:R-:W-:Y:S05]  /*a7b0*/  @!P0 BRA `(.L_x_118) ;  /* 0xfffffffc00f08947 */ /* 0x010fea000383ffff */
[----:B------:R-:W-:Y:S05]  /*a7c0*/  BRA `(.L_x_117) ;  /* 0xffffffbc00b47947 */ /* 0x000fea000383ffff */
.L_x_127:
[----:B--2---:R2:W4:Y:S02]  /*a7d0*/  SYNCS.PHASECHK.TRANS64.TRYWAIT P0, [R2+URZ+0x80], R0 ;  /* 0x00008000020075a7 */ /* 0x00452400080011ff */
[----:B----4-:R-:W-:Y:S05]  /*a7e0*/  @!P0 NANOSLEEP.SYNCS 0x989680 ;  /* 0x009896800000895d */ /* 0x010fea0003900000 */
[----:B------:R-:W4:Y:S02]  /*a7f0*/  @!P0 SYNCS.PHASECHK.TRANS64 P0, [R2+URZ+0x80], R0 ;  /* 0x00008000020085a7 */ /* 0x000f2400080010ff */
[----:B----4-:R-:W-:Y:S05]  /*a800*/  @!P0 BRA `(.L_x_127) ;  /* 0xfffffffc00f08947 */ /* 0x010fea000383ffff */
[----:B------:R-:W-:Y:S05]  /*a810*/  BRA `(.L_x_126) ;  /* 0xffffffc800a07947 */ /* 0x000fea000383ffff */
.L_x_135:
[----:B--2---:R2:W4:Y:S02]  /*a820*/  SYNCS.PHASECHK.TRANS64.TRYWAIT P0, [R0+URZ+0x80], R6 ;  /* 0x00008006000075a7 */ /* 0x00452400080011ff */
[----:B----4-:R-:W-:Y:S05]  /*a830*/  @!P0 NANOSLEEP.SYNCS 0x989680 ;  /* 0x009896800000895d */ /* 0x010fea0003900000 */
[----:B------:R-:W4:Y:S02]  /*a840*/  @!P0 SYNCS.PHASECHK.TRANS64 P0, [R0+URZ+0x80], R6 ;  /* 0x00008006000085a7 */ /* 0x000f2400080010ff */
[----:B----4-:R-:W-:Y:S05]  /*a850*/  @!P0 BRA `(.L_x_135) ;  /* 0xfffffffc00f08947 */ /* 0x010fea000383ffff */
[----:B------:R-:W-:Y:S05]  /*a860*/  BRA `(.L_x_134) ;  /* 0xffffffd400b47947 */ /* 0x000fea000383ffff */
.L_x_143:
[----:B--2---:R2:W4:Y:S02]  /*a870*/  SYNCS.PHASECHK.TRANS64.TRYWAIT P0, [R0+URZ+0x80], R5 ;  /* 0x00008005000075a7 */ /* 0x00452400080011ff */
[----:B----4-:R-:W-:Y:S05]  /*a880*/  @!P0 NANOSLEEP.SYNCS 0x989680 ;  /* 0x009896800000895d */ /* 0x010fea0003900000 */
[----:B------:R-:W4:Y:S02]  /*a890*/  @!P0 SYNCS.PHASECHK.TRANS64 P0, [R0+URZ+0x80], R5 ;  /* 0x00008005000085a7 */ /* 0x000f2400080010ff */
[----:B----4-:R-:W-:Y:S05]  /*a8a0*/  @!P0 BRA `(.L_x_143) ;  /* 0xfffffffc00f08947 */ /* 0x010fea000383ffff */
[----:B------:R-:W-:Y:S05]  /*a8b0*/  BRA `(.L_x_142) ;  /* 0xffffffe000c87947 */ /* 0x000fea000383ffff */
        .weak           $__internal_0_$__cuda_sm10x_tcgen05_guardrail_trap_col_being_dealloced_not_returned_by_alloc
        .type           $__internal_0_$__cuda_sm10x_tcgen05_guardrail_trap_col_being_dealloced_not_returned_by_alloc,@function
        .size           $__internal_0_$__cuda_sm10x_tcgen05_guardrail_trap_col_being_dealloced_not_returned_by_alloc,($__internal_1_$__cuda_sm10x_tcgen05_guardrail_trap_phase_invalid_during_alloc - $__internal_0_$__cuda_sm10x_tcgen05_guardrail_trap_col_being_dealloced_not_returned_by_alloc)
$__internal_0_$__cuda_sm10x_tcgen05_guardrail_trap_col_being_dealloced_not_returned_by_alloc:
[----:B------:R-:W-:Y:S05]  /*a8c0*/  BPT.TRAP 0x1 ;  /* 0x000000040000795c */ /* 0x000fea0000300000 */
[----:B------:R-:W-:-:S04]  /*a8d0*/  HFMA2 R3, -RZ, RZ, 0, 0 ;  /* 0x00000000ff037431 */ /* 0x000fc800000001ff */
[----:B------:R-:W-:Y:S05]  /*a8e0*/  RET.REL.NODEC R2 `(_ZN7cutlass13device_kernelINS_4gemm6kernel13GemmUniversalIN4cute5tupleIJiiiiEEENS1_10collective13CollectiveMmaINS1_35MainloopSm100TmaUmmaWarpSpecializedILi8ELi2ELi4ENS5_IJNS4_1CILi2EEENSA_ILi1EEESC_EEEEENS5_IJNSA_ILi128EEENSA_ILi256EEENSA_ILi64EEEEEENS_10bfloat16_tENS5_IJlSC_lEEESJ_SK_NS4_8TiledMMAINS4_8MMA_AtomIJNS4_26SM100_MMA_F16BF16_2x1SM_SSISJ_SJ_fLi128ELi256ELNS4_4UMMA5MajorE0ELSP_0ELNSO_7ScaleInE0ELSQ_0EEEEEENS4_6LayoutINS5_IJSC_SC_SC_EEENS5_IJNSA_ILi0EEESV_SV_EEEEENS5_IJNS4_10UnderscoreESY_SY_EEEEENS4_18SM100_TMA_2SM_LOADENS4_14ComposedLayoutINS4_7SwizzleILi3ELi4ELi3EEENS4_18smem_ptr_flag_bitsILi16EEENST_INS5_IJNSA_ILi8EEESH_EEENS5_IJSH_SC_EEEEEEEvNS4_8identityES11_S1B_vS1C_EENS_8epilogue10collective18CollectiveEpilogueINS1E_23Sm100TmaWarpSpecializedILi4ELi2ELi32ELb1ELb0EEEJNS5_IJSH_SG_SH_EEENS5_IJNST_ISH_SC_EENST_INS5_IJNSA_ILi32EEESB_EEENS5_IJSC_SF_EEEEEEEESJ_SK_SJ_SK_NS1E_6fusion15FusionCallbacksIS1I_NS1Q_17LinearCombinationISJ_fSJ_fLNS_15FloatRoundStyleE2EEES1J_S1P_JEEENS4_5SM1004TMEM4LOAD26SM100_TMEM_LOAD_32dp32b32xENS4_13SM90_TMA_LOADENS12_INS13_ILi2ELi4ELi3EEES16_NST_INS5_IJS17_S1L_EEENS5_IJS1L_SC_EEEEEEENS4_39AutoVectorizingCopyWithAssumedAlignmentILi128EEENS4_14SM90_TMA_STOREES25_S27_S27_EEEvvEEEEvNT_6ParamsE) ;  /* 0xffffff5402c47950 */ /* 0x000fea0003c3ffff */
        .weak           $__internal_1_$__cuda_sm10x_tcgen05_guardrail_trap_phase_invalid_during_alloc
        .type           $__internal_1_$__cuda_sm10x_tcgen05_guardrail_trap_phase_invalid_during_alloc,@function
        .size           $__internal_1_$__cuda_sm10x_tcgen05_guardrail_trap_phase_invalid_during_alloc,($__internal_2_$__cuda_sm10x_tcgen05_guardrail_trap_unallocated_columns_being_dealloced - $__internal_1_$__cuda_sm10x_tcgen05_guardrail_trap_phase_invalid_during_alloc)
$__internal_1_$__cuda_sm10x_tcgen05_guardrail_trap_phase_invalid_during_alloc:
[----:B------:R-:W-:Y:S05]  /*a8f0*/  BPT.TRAP 0x1 ;  /* 0x000000040000795c */ /* 0x000fea0000300000 */
[----:B------:R-:W-:-:S04]  /*a900*/  MOV R3, 0x0 ;  /* 0x0000000000037802 */ /* 0x000fc80000000f00 */
[----:B------:R-:W-:Y:S05]  /*a910*/  RET.REL.NODEC R2 `(_ZN7cutlass13device_kernelINS_4gemm6kernel13GemmUniversalIN4cute5tupleIJiiiiEEENS1_10collective13CollectiveMmaINS1_35MainloopSm100TmaUmmaWarpSpecializedILi8ELi2ELi4ENS5_IJNS4_1CILi2EEENSA_ILi1EEESC_EEEEENS5_IJNSA_ILi128EEENSA_ILi256EEENSA_ILi64EEEEEENS_10bfloat16_tENS5_IJlSC_lEEESJ_SK_NS4_8TiledMMAINS4_8MMA_AtomIJNS4_26SM100_MMA_F16BF16_2x1SM_SSISJ_SJ_fLi128ELi256ELNS4_4UMMA5MajorE0ELSP_0ELNSO_7ScaleInE0ELSQ_0EEEEEENS4_6LayoutINS5_IJSC_SC_SC_EEENS5_IJNSA_ILi0EEESV_SV_EEEEENS5_IJNS4_10UnderscoreESY_SY_EEEEENS4_18SM100_TMA_2SM_LOADENS4_14ComposedLayoutINS4_7SwizzleILi3ELi4ELi3EEENS4_18smem_ptr_flag_bitsILi16EEENST_INS5_IJNSA_ILi8EEESH_EEENS5_IJSH_SC_EEEEEEEvNS4_8identityES11_S1B_vS1C_EENS_8epilogue10collective18CollectiveEpilogueINS1E_23Sm100TmaWarpSpecializedILi4ELi2ELi32ELb1ELb0EEEJNS5_IJSH_SG_SH_EEENS5_IJNST_ISH_SC_EENST_INS5_IJNSA_ILi32EEESB_EEENS5_IJSC_SF_EEEEEEEESJ_SK_SJ_SK_NS1E_6fusion15FusionCallbacksIS1I_NS1Q_17LinearCombinationISJ_fSJ_fLNS_15FloatRoundStyleE2EEES1J_S1P_JEEENS4_5SM1004TMEM4LOAD26SM100_TMEM_LOAD_32dp32b32xENS4_13SM90_TMA_LOADENS12_INS13_ILi2ELi4ELi3EEES16_NST_INS5_IJS17_S1L_EEENS5_IJS1L_SC_EEEEEEENS4_39AutoVectorizingCopyWithAssumedAlignmentILi128EEENS4_14SM90_TMA_STOREES25_S27_S27_EEEvvEEEEvNT_6ParamsE) ;  /* 0xffffff5402b87950 */ /* 0x000fea0003c3ffff */
        .weak           $__internal_2_$__cuda_sm10x_tcgen05_guardrail_trap_unallocated_columns_being_dealloced
        .type           $__internal_2_$__cuda_sm10x_tcgen05_guardrail_trap_unallocated_columns_being_dealloced,@function
        .size           $__internal_2_$__cuda_sm10x_tcgen05_guardrail_trap_unallocated_columns_being_dealloced,(.L_x_209 - $__internal_2_$__cuda_sm10x_tcgen05_guardrail_trap_unallocated_columns_being_dealloced)
$__internal_2_$__cuda_sm10x_tcgen05_guardrail_trap_unallocated_columns_being_dealloced:
[----:B------:R-:W-:Y:S05]  /*a920*/  BPT.TRAP 0x1 ;  /* 0x000000040000795c */ /* 0x000fea0000300000 */
[----:B------:R-:W-:-:S04]  /*a930*/  HFMA2 R3, -RZ, RZ, 0, 0 ;  /* 0x00000000ff037431 */ /* 0x000fc800000001ff */
[----:B------:R-:W-:Y:S05]  /*a940*/  RET.REL.NODEC R2 `(_ZN7cutlass13device_kernelINS_4gemm6kernel13GemmUniversalIN4cute5tupleIJiiiiEEENS1_10collective13CollectiveMmaINS1_35MainloopSm100TmaUmmaWarpSpecializedILi8ELi2ELi4ENS5_IJNS4_1CILi2EEENSA_ILi1EEESC_EEEEENS5_IJNSA_ILi128EEENSA_ILi256EEENSA_ILi64EEEEEENS_10bfloat16_tENS5_IJlSC_lEEESJ_SK_NS4_8TiledMMAINS4_8MMA_AtomIJNS4_26SM100_MMA_F16BF16_2x1SM_SSISJ_SJ_fLi128ELi256ELNS4_4UMMA5MajorE0ELSP_0ELNSO_7ScaleInE0ELSQ_0EEEEEENS4_6LayoutINS5_IJSC_SC_SC_EEENS5_IJNSA_ILi0EEESV_SV_EEEEENS5_IJNS4_10UnderscoreESY_SY_EEEEENS4_18SM100_TMA_2SM_LOADENS4_14ComposedLayoutINS4_7SwizzleILi3ELi4ELi3EEENS4_18smem_ptr_flag_bitsILi16EEENST_INS5_IJNSA_ILi8EEESH_EEENS5_IJSH_SC_EEEEEEEvNS4_8identityES11_S1B_vS1C_EENS_8epilogue10collective18CollectiveEpilogueINS1E_23Sm100TmaWarpSpecializedILi4ELi2ELi32ELb1ELb0EEEJNS5_IJSH_SG_SH_EEENS5_IJNST_ISH_SC_EENST_INS5_IJNSA_ILi32EEESB_EEENS5_IJSC_SF_EEEEEEEESJ_SK_SJ_SK_NS1E_6fusion15FusionCallbacksIS1I_NS1Q_17LinearCombinationISJ_fSJ_fLNS_15FloatRoundStyleE2EEES1J_S1P_JEEENS4_5SM1004TMEM4LOAD26SM100_TMEM_LOAD_32dp32b32xENS4_13SM90_TMA_LOADENS12_INS13_ILi2ELi4ELi3EEES16_NST_INS5_IJS17_S1L_EEENS5_IJS1L_SC_EEEEEEENS4_39AutoVectorizingCopyWithAssumedAlignmentILi128EEENS4_14SM90_TMA_STOREES25_S27_S27_EEEvvEEEEvNT_6ParamsE) ;  /* 0xffffff5402ac7950 */ /* 0x000fea0003c3ffff */
.L_x_208:
[----:B------:R-:W-:-:S00]  /*a950*/  BRA `(.L_x_208) ;  /* 0xfffffffc00fc7947 */ /* 0x000fc0000383ffff */
[----:B------:R-:W-:-:S00]  /*a960*/  NOP ;  /* 0x0000000000007918 */ /* 0x000fc00000000000 */
        /* <DEDUP_REMOVED lines=9> */
.L_x_209:


//--------------------- .nv.global.init           --------------------------
	.section	.nv.global.init,"aw",@progbits
.nv.global.init:
	.type		$str$27,@object
	.size		$str$27,($str$28 - $str$27)
$str$27:
        /*0000*/ 	.byte	0x28, 0x61, 0x64, 0x64, 0x72, 0x65, 0x73, 0x73, 0x20, 0x26, 0x20, 0x6d, 0x61, 0x73, 0x6b, 0x29
        /*0010*/ 	.byte	0x20, 0x3d, 0x3d, 0x20, 0x30, 0x00
	.type		$str$28,@object
	.size		$str$28,($str$26 - $str$28)
$str$28:
        /*0016*/ 	.byte	0x2f, 0x74, 0x6d, 0x70, 0x2f, 0x63, 0x75, 0x74, 0x6c, 0x61, 0x73, 0x73, 0x5f, 0x73, 0x77, 0x65
        /*0026*/ 	.byte	0x65, 0x70, 0x5f, 0x73, 0x72, 0x63, 0x2f, 0x69, 0x6e, 0x63, 0x6c, 0x75, 0x64, 0x65, 0x2f, 0x63
        /*0036*/ 	.byte	0x75, 0x74, 0x65, 0x2f, 0x70, 0x6f, 0x69, 0x6e, 0x74, 0x65, 0x72, 0x5f, 0x66, 0x6c, 0x61, 0x67
        /*0046*/ 	.byte	0x67, 0x65, 0x64, 0x2e, 0x68, 0x70, 0x70, 0x00
	.type		$str$26,@object
	.size		$str$26,($str$25 - $str$26)
$str$26:
        /*004e*/ 	.byte	0x2f, 0x74, 0x6d, 0x70, 0x2f, 0x63, 0x75, 0x74, 0x6c, 0x61, 0x73, 0x73, 0x5f, 0x73, 0x77, 0x65
        /*005e*/ 	.byte	0x65, 0x70, 0x5f, 0x73, 0x72, 0x63, 0x2f, 0x69, 0x6e, 0x63, 0x6c, 0x75, 0x64, 0x65, 0x2f, 0x63
        /*006e*/ 	.byte	0x75, 0x74, 0x65, 0x2f, 0x61, 0x74, 0x6f, 0x6d, 0x2f, 0x63, 0x6f, 0x70, 0x79, 0x5f, 0x74, 0x72
        /*007e*/ 	.byte	0x61, 0x69, 0x74, 0x73, 0x5f, 0x73, 0x6d, 0x31, 0x30, 0x30, 0x2e, 0x68, 0x70, 0x70, 0x00
	.type		$str$25,@object
	.size		$str$25,(__unnamed_1 - $str$25)
$str$25:
        /*008d*/ 	.byte	0x28, 0x28, 0x75, 0x69, 0x6e, 0x74, 0x33, 0x32, 0x5f, 0x74, 0x28, 0x74, 0x68, 0x72, 0x65, 0x61
        /*009d*/ 	.byte	0x64, 0x49, 0x64, 0x78, 0x2e, 0x78, 0x29, 0x20, 0x2f, 0x20, 0x33, 0x32, 0x29, 0x20, 0x25, 0x20
        /*00ad*/ 	.byte	0x34, 0x29, 0x20, 0x3d, 0x3d, 0x20, 0x28, 0x28, 0x28, 0x74, 0x6d, 0x65, 0x6d, 0x5f, 0x61, 0x64
        /*00bd*/ 	.byte	0x64, 0x72, 0x20, 0x3e, 0x3e, 0x20, 0x31, 0x36, 0x29, 0x20, 0x2f, 0x20, 0x33, 0x32, 0x29, 0x20
        /*00cd*/ 	.byte	0x25, 0x20, 0x34, 0x29, 0x00
	.type		__unnamed_1,@object
	.size		__unnamed_1,(__unnamed_2 - __unnamed_1)
__unnamed_1:
        /*00d2*/ 	.byte	0x61, 0x75, 0x74, 0x6f, 0x20, 0x63, 0x75, 0x74, 0x65, 0x3a, 0x3a, 0x61, 0x73, 0x5f, 0x70, 0x6f
        /* <DEDUP_REMOVED lines=24> */
        /*0262*/ 	.byte	0x43, 0x3c, 0x34, 0x30, 0x39, 0x36, 0x3e, 0x3e, 0x3e, 0x3e, 0x5d, 0x00
	.type		__unnamed_2,@object
	.size		__unnamed_2,(.L_2 - __unnamed_2)
__unnamed_2:
        /* <DEDUP_REMOVED lines=42> */
        /*050e*/ 	.byte	0x3e, 0x3e, 0x5d, 0x00
.L_2:


//--------------------- .nv.shared._ZN7cutlass13device_kernelINS_4gemm6kernel13GemmUniversalIN4cute5tupleIJiiiiEEENS1_10collective13CollectiveMmaINS1_35MainloopSm100TmaUmmaWarpSpecializedILi8ELi2ELi4ENS5_IJNS4_1CILi2EEENSA_ILi1EEESC_EEEEENS5_IJNSA_ILi128EEENSA_ILi256EEENSA_ILi64EEEEEENS_10bfloat16_tENS5_IJlSC_lEEESJ_SK_NS4_8TiledMMAINS4_8MMA_AtomIJNS4_26SM100_MMA_F16BF16_2x1SM_SSISJ_SJ_fLi128ELi256ELNS4_4UMMA5MajorE0ELSP_0ELNSO_7ScaleInE0ELSQ_0EEEEEENS4_6LayoutINS5_IJSC_SC_SC_EEENS5_IJNSA_ILi0EEESV_SV_EEEEENS5_IJNS4_10UnderscoreESY_SY_EEEEENS4_18SM100_TMA_2SM_LOADENS4_14ComposedLayoutINS4_7SwizzleILi3ELi4ELi3EEENS4_18smem_ptr_flag_bitsILi16EEENST_INS5_IJNSA_ILi8EEESH_EEENS5_IJSH_SC_EEEEEEEvNS4_8identityES11_S1B_vS1C_EENS_8epilogue10collective18CollectiveEpilogueINS1E_23Sm100TmaWarpSpecializedILi4ELi2ELi32ELb1ELb0EEEJNS5_IJSH_SG_SH_EEENS5_IJNST_ISH_SC_EENST_INS5_IJNSA_ILi32EEESB_EEENS5_IJSC_SF_EEEEEEEESJ_SK_SJ_SK_NS1E_6fusion15FusionCallbacksIS1I_NS1Q_17LinearCombinationISJ_fSJ_fLNS_15FloatRoundStyleE2EEES1J_S1P_JEEENS4_5SM1004TMEM4LOAD26SM100_TMEM_LOAD_32dp32b32xENS4_13SM90_TMA_LOADENS12_INS13_ILi2ELi4ELi3EEES16_NST_INS5_IJS17_S1L_EEENS5_IJS1L_SC_EEEEEEENS4_39AutoVectorizingCopyWithAssumedAlignmentILi128EEENS4_14SM90_TMA_STOREES25_S27_S27_EEEvvEEEEvNT_6ParamsE --------------------------
	.section	.nv.shared._ZN7cutlass13device_kernelINS_4gemm6kernel13GemmUniversalIN4cute5tupleIJiiiiEEENS1_10collective13CollectiveMmaINS1_35MainloopSm100TmaUmmaWarpSpecializedILi8ELi2ELi4ENS5_IJNS4_1CILi2EEENSA_ILi1EEESC_EEEEENS5_IJNSA_ILi128EEENSA_ILi256EEENSA_ILi64EEEEEENS_10bfloat16_tENS5_IJlSC_lEEESJ_SK_NS4_8TiledMMAINS4_8MMA_AtomIJNS4_26SM100_MMA_F16BF16_2x1SM_SSISJ_SJ_fLi128ELi256ELNS4_4UMMA5MajorE0ELSP_0ELNSO_7ScaleInE0ELSQ_0EEEEEENS4_6LayoutINS5_IJSC_SC_SC_EEENS5_IJNSA_ILi0EEESV_SV_EEEEENS5_IJNS4_10UnderscoreESY_SY_EEEEENS4_18SM100_TMA_2SM_LOADENS4_14ComposedLayoutINS4_7SwizzleILi3ELi4ELi3EEENS4_18smem_ptr_flag_bitsILi16EEENST_INS5_IJNSA_ILi8EEESH_EEENS5_IJSH_SC_EEEEEEEvNS4_8identityES11_S1B_vS1C_EENS_8epilogue10collective18CollectiveEpilogueINS1E_23Sm100TmaWarpSpecializedILi4ELi2ELi32ELb1ELb0EEEJNS5_IJSH_SG_SH_EEENS5_IJNST_ISH_SC_EENST_INS5_IJNSA_ILi32EEESB_EEENS5_IJSC_SF_EEEEEEEESJ_SK_SJ_SK_NS1E_6fusion15FusionCallbacksIS1I_NS1Q_17LinearCombinationISJ_fSJ_fLNS_15FloatRoundStyleE2EEES1J_S1P_JEEENS4_5SM1004TMEM4LOAD26SM100_TMEM_LOAD_32dp32b32xENS4_13SM90_TMA_LOADENS12_INS13_ILi2ELi4ELi3EEES16_NST_INS5_IJS17_S1L_EEENS5_IJS1L_SC_EEEEEEENS4_39AutoVectorizingCopyWithAssumedAlignmentILi128EEENS4_14SM90_TMA_STOREES25_S27_S27_EEEvvEEEEvNT_6ParamsE,"aw",@nobits
	.sectionflags	@""
	.align	16
	.zero		1024


//--------------------- .nv.shared.reserved.0     --------------------------
	.section	.nv.shared.reserved.0,"aw",@nobits
	.weak		__nv_reservedSMEM_offset_0_alias
	.size		__nv_reservedSMEM_offset_0_alias, 0, 64
	.other		__nv_reservedSMEM_offset_0_alias,@"STO_CUDA_RESERVED_SHARED STV_DEFAULT"
__nv_reservedSMEM_offset_0_alias:
	.zero		0
.nv.shared.reserved.0:
	.zero		64
	.weak		__nv_reservedSMEM_tcgen05_partition
	.type		__nv_reservedSMEM_tcgen05_partition,@object
	.size		__nv_reservedSMEM_tcgen05_partition,(.L_0 - __nv_reservedSMEM_tcgen05_partition)
__nv_reservedSMEM_tcgen05_partition:
	.zero		32
.L_0:


//--------------------- .nv.global                --------------------------
	.section	.nv.global,"aw",@nobits
.nv.global:
	.type		_ZN39_INTERNAL_bba8be00_4_k_cu_c3e0a65b_29824cute1_E,@object
	.size		_ZN39_INTERNAL_bba8be00_4_k_cu_c3e0a65b_29824cute1_E,(_ZN39_INTERNAL_bba8be00_4_k_cu_c3e0a65b_29824cuda3std3__45__cpo6cbeginE - _ZN39_INTERNAL_bba8be00_4_k_cu_c3e0a65b_29824cute1_E)
_ZN39_INTERNAL_bba8be00_4_k_cu_c3e0a65b_29824cute1_E:
	.zero		1
	.type		_ZN39_INTERNAL_bba8be00_4_k_cu_c3e0a65b_29824cuda3std3__45__cpo6cbeginE,@object
	.size		_ZN39_INTERNAL_bba8be00_4_k_cu_c3e0a65b_29824cuda3std3__45__cpo6cbeginE,(_ZN39_INTERNAL_bba8be00_4_k_cu_c3e0a65b_29824cuda3std3__48in_placeE - _ZN39_INTERNAL_bba8be00_4_k_cu_c3e0a65b_29824cuda3std3__45__cpo6cbeginE)
_ZN39_INTERNAL_bba8be00_4_k_cu_c3e0a65b_29824cuda3std3__45__cpo6cbeginE:
	.zero		1
	.type		_ZN39_INTERNAL_bba8be00_4_k_cu_c3e0a65b_29824cuda3std3__48in_placeE,@object
	.size		_ZN39_INTERNAL_bba8be00_4_k_cu_c3e0a65b_29824cuda3std3__48in_placeE,(_ZN39_INTERNAL_bba8be00_4_k_cu_c3e0a65b_29824cuda3std6ranges3__45__cpo9iter_moveE - _ZN39_INTERNAL_bba8be00_4_k_cu_c3e0a65b_29824cuda3std3__48in_placeE)
_ZN39_INTERNAL_bba8be00_4_k_cu_c3e0a65b_29824cuda3std3__48in_placeE:
	.zero		1
	.type		_ZN39_INTERNAL_bba8be00_4_k_cu_c3e0a65b_29824cuda3std6ranges3__45__cpo9iter_moveE,@object
	.size		_ZN39_INTERNAL_bba8be00_4_k_cu_c3e0a65b_29824cuda3std6ranges3__45__cpo9iter_moveE,(_ZN39_INTERNAL_bba8be00_4_k_cu_c3e0a65b_29824cuda3std3__45__cpo5beginE - _ZN39_INTERNAL_bba8be00_4_k_cu_c3e0a65b_29824cuda3std6ranges3__45__cpo9iter_moveE)
_ZN39_INTERNAL_bba8be00_4_k_cu_c3e0a65b_29824cuda3std6ranges3__45__cpo9iter_moveE:
	.zero		1
	.type		_ZN39_INTERNAL_bba8be00_4_k_cu_c3e0a65b_29824cuda3std3__45__cpo5beginE,@object
	.size		_ZN39_INTERNAL_bba8be00_4_k_cu_c3e0a65b_29824cuda3std3__45__cpo5beginE,(_ZN39_INTERNAL_bba8be00_4_k_cu_c3e0a65b_29824cuda3std3__441_GLOBAL__N__bba8be00_4_k_cu_c3e0a65b_29826ignoreE - _ZN39_INTERNAL_bba8be00_4_k_cu_c3e0a65b_29824cuda3std3__45__cpo5beginE)
_ZN39_INTERNAL_bba8be00_4_k_cu_c3e0a65b_29824cuda3std3__45__cpo5beginE:
	.zero		1
	.type		_ZN39_INTERNAL_bba8be00_4_k_cu_c3e0a65b_29824cuda3std3__441_GLOBAL__N__bba8be00_4_k_cu_c3e0a65b_29826ignoreE,@object
	.size		_ZN39_INTERNAL_bba8be00_4_k_cu_c3e0a65b_29824cuda3std3__441_GLOBAL__N__bba8be00_4_k_cu_c3e0a65b_29826ignoreE,(_ZN39_INTERNAL_bba8be00_4_k_cu_c3e0a65b_29824cute7productE - _ZN39_INTERNAL_bba8be00_4_k_cu_c3e0a65b_29824cuda3std3__441_GLOBAL__N__bba8be00_4_k_cu_c3e0a65b_29826ignoreE)
_ZN39_INTERNAL_bba8be00_4_k_cu_c3e0a65b_29824cuda3std3__441_GLOBAL__N__bba8be00_4_k_cu_c3e0a65b_29826ignoreE:
	.zero		1
	.type		_ZN39_INTERNAL_bba8be00_4_k_cu_c3e0a65b_29824cute7productE,@object
	.size		_ZN39_INTERNAL_bba8be00_4_k_cu_c3e0a65b_29824cute7productE,(_ZN39_INTERNAL_bba8be00_4_k_cu_c3e0a65b_29824cuda3std3__45__cpo3endE - _ZN39_INTERNAL_bba8be00_4_k_cu_c3e0a65b_29824cute7productE)
_ZN39_INTERNAL_bba8be00_4_k_cu_c3e0a65b_29824cute7productE:
	.zero		1
	.type		_ZN39_INTERNAL_bba8be00_4_k_cu_c3e0a65b_29824cuda3std3__45__cpo3endE,@object
	.size		_ZN39_INTERNAL_bba8be00_4_k_cu_c3e0a65b_29824cuda3std3__45__cpo3endE,(_ZN39_INTERNAL_bba8be00_4_k_cu_c3e0a65b_29824cuda3std3__419piecewise_constructE - _ZN39_INTERNAL_bba8be00_4_k_cu_c3e0a65b_29824cuda3std3__45__cpo3endE)
_ZN39_INTERNAL_bba8be00_4_k_cu_c3e0a65b_29824cuda3std3__45__cpo3endE:
	.zero		1
	.type		_ZN39_INTERNAL_bba8be00_4_k_cu_c3e0a65b_29824cuda3std3__419piecewise_constructE,@object
	.size		_ZN39_INTERNAL_bba8be00_4_k_cu_c3e0a65b_29824cuda3std3__419piecewise_constructE,(_ZN39_INTERNAL_bba8be00_4_k_cu_c3e0a65b_29824cuda3std3__45__cpo4cendE - _ZN39_INTERNAL_bba8be00_4_k_cu_c3e0a65b_29824cuda3std3__419piecewise_constructE)
_ZN39_INTERNAL_bba8be00_4_k_cu_c3e0a65b_29824cuda3std3__419piecewise_constructE:
	.zero		1
	.type		_ZN39_INTERNAL_bba8be00_4_k_cu_c3e0a65b_29824cuda3std3__45__cpo4cendE,@object
	.size		_ZN39_INTERNAL_bba8be00_4_k_cu_c3e0a65b_29824cuda3std3__45__cpo4cendE,(_ZN39_INTERNAL_bba8be00_4_k_cu_c3e0a65b_29824cuda3std6ranges3__45__cpo4swapE - _ZN39_INTERNAL_bba8be00_4_k_cu_c3e0a65b_29824cuda3std3__45__cpo4cendE)
_ZN39_INTERNAL_bba8be00_4_k_cu_c3e0a65b_29824cuda3std3__45__cpo4cendE:
	.zero		1
	.type		_ZN39_INTERNAL_bba8be00_4_k_cu_c3e0a65b_29824cuda3std6ranges3__45__cpo4swapE,@object
	.size		_ZN39_INTERNAL_bba8be00_4_k_cu_c3e0a65b_29824cuda3std6ranges3__45__cpo4swapE,(.L_10 - _ZN39_INTERNAL_bba8be00_4_k_cu_c3e0a65b_29824cuda3std6ranges3__45__cpo4swapE)
_ZN39_INTERNAL_bba8be00_4_k_cu_c3e0a65b_29824cuda3std6ranges3__45__cpo4swapE:
	.zero		1
.L_10:


//--------------------- .nv.constant0._ZN7cutlass13device_kernelINS_4gemm6kernel13GemmUniversalIN4cute5tupleIJiiiiEEENS1_10collective13CollectiveMmaINS1_35MainloopSm100TmaUmmaWarpSpecializedILi8ELi2ELi4ENS5_IJNS4_1CILi2EEENSA_ILi1EEESC_EEEEENS5_IJNSA_ILi128EEENSA_ILi256EEENSA_ILi64EEEEEENS_10bfloat16_tENS5_IJlSC_lEEESJ_SK_NS4_8TiledMMAINS4_8MMA_AtomIJNS4_26SM100_MMA_F16BF16_2x1SM_SSISJ_SJ_fLi128ELi256ELNS4_4UMMA5MajorE0ELSP_0ELNSO_7ScaleInE0ELSQ_0EEEEEENS4_6LayoutINS5_IJSC_SC_SC_EEENS5_IJNSA_ILi0EEESV_SV_EEEEENS5_IJNS4_10UnderscoreESY_SY_EEEEENS4_18SM100_TMA_2SM_LOADENS4_14ComposedLayoutINS4_7SwizzleILi3ELi4ELi3EEENS4_18smem_ptr_flag_bitsILi16EEENST_INS5_IJNSA_ILi8EEESH_EEENS5_IJSH_SC_EEEEEEEvNS4_8identityES11_S1B_vS1C_EENS_8epilogue10collective18CollectiveEpilogueINS1E_23Sm100TmaWarpSpecializedILi4ELi2ELi32ELb1ELb0EEEJNS5_IJSH_SG_SH_EEENS5_IJNST_ISH_SC_EENST_INS5_IJNSA_ILi32EEESB_EEENS5_IJSC_SF_EEEEEEEESJ_SK_SJ_SK_NS1E_6fusion15FusionCallbacksIS1I_NS1Q_17LinearCombinationISJ_fSJ_fLNS_15FloatRoundStyleE2EEES1J_S1P_JEEENS4_5SM1004TMEM4LOAD26SM100_TMEM_LOAD_32dp32b32xENS4_13SM90_TMA_LOADENS12_INS13_ILi2ELi4ELi3EEES16_NST_INS5_IJS17_S1L_EEENS5_IJS1L_SC_EEEEEEENS4_39AutoVectorizingCopyWithAssumedAlignmentILi128EEENS4_14SM90_TMA_STOREES25_S27_S27_EEEvvEEEEvNT_6ParamsE --------------------------
	.section	.nv.constant0._ZN7cutlass13device_kernelINS_4gemm6kernel13GemmUniversalIN4cute5tupleIJiiiiEEENS1_10collective13CollectiveMmaINS1_35MainloopSm100TmaUmmaWarpSpecializedILi8ELi2ELi4ENS5_IJNS4_1CILi2EEENSA_ILi1EEESC_EEEEENS5_IJNSA_ILi128EEENSA_ILi256EEENSA_ILi64EEEEEENS_10bfloat16_tENS5_IJlSC_lEEESJ_SK_NS4_8TiledMMAINS4_8MMA_AtomIJNS4_26SM100_MMA_F16BF16_2x1SM_SSISJ_SJ_fLi128ELi256ELNS4_4UMMA5MajorE0ELSP_0ELNSO_7ScaleInE0ELSQ_0EEEEEENS4_6LayoutINS5_IJSC_SC_SC_EEENS5_IJNSA_ILi0EEESV_SV_EEEEENS5_IJNS4_10UnderscoreESY_SY_EEEEENS4_18SM100_TMA_2SM_LOADENS4_14ComposedLayoutINS4_7SwizzleILi3ELi4ELi3EEENS4_18smem_ptr_flag_bitsILi16EEENST_INS5_IJNSA_ILi8EEESH_EEENS5_IJSH_SC_EEEEEEEvNS4_8identityES11_S1B_vS1C_EENS_8epilogue10collective18CollectiveEpilogueINS1E_23Sm100TmaWarpSpecializedILi4ELi2ELi32ELb1ELb0EEEJNS5_IJSH_SG_SH_EEENS5_IJNST_ISH_SC_EENST_INS5_IJNSA_ILi32EEESB_EEENS5_IJSC_SF_EEEEEEEESJ_SK_SJ_SK_NS1E_6fusion15FusionCallbacksIS1I_NS1Q_17LinearCombinationISJ_fSJ_fLNS_15FloatRoundStyleE2EEES1J_S1P_JEEENS4_5SM1004TMEM4LOAD26SM100_TMEM_LOAD_32dp32b32xENS4_13SM90_TMA_LOADENS12_INS13_ILi2ELi4ELi3EEES16_NST_INS5_IJS17_S1L_EEENS5_IJS1L_SC_EEEEEEENS4_39AutoVectorizingCopyWithAssumedAlignmentILi128EEENS4_14SM90_TMA_STOREES25_S27_S27_EEEvvEEEEvNT_6ParamsE,"a",@progbits
	.sectionflags	@""
	.align	4
.nv.constant0._ZN7cutlass13device_kernelINS_4gemm6kernel13GemmUniversalIN4cute5tupleIJiiiiEEENS1_10collective13CollectiveMmaINS1_35MainloopSm100TmaUmmaWarpSpecializedILi8ELi2ELi4ENS5_IJNS4_1CILi2EEENSA_ILi1EEESC_EEEEENS5_IJNSA_ILi128EEENSA_ILi256EEENSA_ILi64EEEEEENS_10bfloat16_tENS5_IJlSC_lEEESJ_SK_NS4_8TiledMMAINS4_8MMA_AtomIJNS4_26SM100_MMA_F16BF16_2x1SM_SSISJ_SJ_fLi128ELi256ELNS4_4UMMA5MajorE0ELSP_0ELNSO_7ScaleInE0ELSQ_0EEEEEENS4_6LayoutINS5_IJSC_SC_SC_EEENS5_IJNSA_ILi0EEESV_SV_EEEEENS5_IJNS4_10UnderscoreESY_SY_EEEEENS4_18SM100_TMA_2SM_LOADENS4_14ComposedLayoutINS4_7SwizzleILi3ELi4ELi3EEENS4_18smem_ptr_flag_bitsILi16EEENST_INS5_IJNSA_ILi8EEESH_EEENS5_IJSH_SC_EEEEEEEvNS4_8identityES11_S1B_vS1C_EENS_8epilogue10collective18CollectiveEpilogueINS1E_23Sm100TmaWarpSpecializedILi4ELi2ELi32ELb1ELb0EEEJNS5_IJSH_SG_SH_EEENS5_IJNST_ISH_SC_EENST_INS5_IJNSA_ILi32EEESB_EEENS5_IJSC_SF_EEEEEEEESJ_SK_SJ_SK_NS1E_6fusion15FusionCallbacksIS1I_NS1Q_17LinearCombinationISJ_fSJ_fLNS_15FloatRoundStyleE2EEES1J_S1P_JEEENS4_5SM1004TMEM4LOAD26SM100_TMEM_LOAD_32dp32b32xENS4_13SM90_TMA_LOADENS12_INS13_ILi2ELi4ELi3EEES16_NST_INS5_IJS17_S1L_EEENS5_IJS1L_SC_EEEEEEENS4_39AutoVectorizingCopyWithAssumedAlignmentILi128EEENS4_14SM90_TMA_STOREES25_S27_S27_EEEvvEEEEvNT_6ParamsE:
	.zero		2944


//--------------------- SYMBOLS --------------------------

	.type		.nv.reservedSmem.offset0,@object
	.size		.nv.reservedSmem.offset0,0x4
	.type		.nv.reservedSmem.cap,@object
	.size		.nv.reservedSmem.cap,0x4
	.type		__assertfail,@function
